	.target	sm_90a

	.elftype	@"ET_EXEC"


//--------------------- .note.nv.tkinfo           --------------------------
	.section	.note.nv.tkinfo,"",@"SHT_NOTE"
	.sectionflags	@"SHF_NOTE_NV_TKINFO"
	.tkinfo
        /*0018*/ 	.word	0x00000002
        /*0030*/ 	.string	""
        /*0030*/ 	.string	"ptxas"
        /*0030*/ 	.string	"Cuda compilation tools, release 13.0, V13.0.88"
        /*0030*/ 	.string	"Build cuda_13.0.r13.0/compiler.36424714_0"
        /*0030*/ 	.string	"-arch sm_90a -m 64 "



//--------------------- .note.nv.cuinfo           --------------------------
	.section	.note.nv.cuinfo,"",@"SHT_NOTE"
	.sectionflags	@"SHF_NOTE_NV_CUINFO"
        /*0018*/ 	.short	0x0002
        /*001a*/ 	.short	0x005a
        /*001c*/ 	.short	0x0082
	.zero		2


//--------------------- .nv.info                  --------------------------
	.section	.nv.info,"",@"SHT_CUDA_INFO"
	.align	4


	//----- nvinfo : EIATTR_REGCOUNT
	.align		4
        /*0000*/ 	.byte	0x04, 0x2f
        /*0002*/ 	.short	(.L_15 - .L_14)
	.align		4
.L_14:
        /*0004*/ 	.word	index@(_ZN7cutlass13device_kernelINS_4gemm6kernel13GemmUniversalIN4cute5tupleIJiiiiEEENS1_10collective13CollectiveMmaINS1_34MainloopSm90TmaGmmaWarpSpecializedILi36ENS5_IJNS4_1CILi2EEENSA_ILi1EEESC_EEENS1_35KernelTmaWarpSpecializedCooperativeEEENS5_IJNSA_ILi192EEENSA_ILi8EEENSA_ILi32EEEEEEaNS5_IJlSC_lEEEaSK_NS4_8TiledMMAINS4_8MMA_AtomIJNS4_4SM904GMMA25MMA_64x8x32_S32S8S8_SS_TNEEEENS4_6LayoutISD_NS5_IJSC_NSA_ILi0EEESS_EEEEENS5_IJNS4_10UnderscoreESV_SV_EEEEENS4_13SM90_TMA_LOADENS4_14ComposedLayoutINS4_7SwizzleILi1ELi4ELi3EEENS4_18smem_ptr_flag_bitsILi8EEENSR_INS5_IJSH_SI_EEENS5_IJSI_SC_EEEEEEEvNS4_8identityENS4_23SM90_TMA_LOAD_MULTICASTES17_vS18_EENS_8epilogue10collective6detail29Sm90TmaWarpSpecializedAdapterINS1C_15DefaultEpilogueIaSK_SK_NS1B_6thread17LinearCombinationIaLi1EiiLNS1G_9ScaleType4KindE0ELNS_15FloatRoundStyleE2EaEENS1_15EpilogueDefaultEEEEEvvEEEEvNT_6ParamsE)
        /*0008*/ 	.word	0x000000a8


	//----- nvinfo : EIATTR_FRAME_SIZE
	.align		4
.L_15:
        /*000c*/ 	.byte	0x04, 0x11
        /*000e*/ 	.short	(.L_17 - .L_16)
	.align		4
.L_16:
        /*0010*/ 	.word	index@(_ZN7cutlass13device_kernelINS_4gemm6kernel13GemmUniversalIN4cute5tupleIJiiiiEEENS1_10collective13CollectiveMmaINS1_34MainloopSm90TmaGmmaWarpSpecializedILi36ENS5_IJNS4_1CILi2EEENSA_ILi1EEESC_EEENS1_35KernelTmaWarpSpecializedCooperativeEEENS5_IJNSA_ILi192EEENSA_ILi8EEENSA_ILi32EEEEEEaNS5_IJlSC_lEEEaSK_NS4_8TiledMMAINS4_8MMA_AtomIJNS4_4SM904GMMA25MMA_64x8x32_S32S8S8_SS_TNEEEENS4_6LayoutISD_NS5_IJSC_NSA_ILi0EEESS_EEEEENS5_IJNS4_10UnderscoreESV_SV_EEEEENS4_13SM90_TMA_LOADENS4_14ComposedLayoutINS4_7SwizzleILi1ELi4ELi3EEENS4_18smem_ptr_flag_bitsILi8EEENSR_INS5_IJSH_SI_EEENS5_IJSI_SC_EEEEEEEvNS4_8identityENS4_23SM90_TMA_LOAD_MULTICASTES17_vS18_EENS_8epilogue10collective6detail29Sm90TmaWarpSpecializedAdapterINS1C_15DefaultEpilogueIaSK_SK_NS1B_6thread17LinearCombinationIaLi1EiiLNS1G_9ScaleType4KindE0ELNS_15FloatRoundStyleE2EaEENS1_15EpilogueDefaultEEEEEvvEEEEvNT_6ParamsE)
        /*0014*/ 	.word	0x00000000


	//----- nvinfo : EIATTR_MIN_STACK_SIZE
	.align		4
.L_17:
        /*0018*/ 	.byte	0x04, 0x12
        /*001a*/ 	.short	(.L_19 - .L_18)
	.align		4
.L_18:
        /*001c*/ 	.word	index@(_ZN7cutlass13device_kernelINS_4gemm6kernel13GemmUniversalIN4cute5tupleIJiiiiEEENS1_10collective13CollectiveMmaINS1_34MainloopSm90TmaGmmaWarpSpecializedILi36ENS5_IJNS4_1CILi2EEENSA_ILi1EEESC_EEENS1_35KernelTmaWarpSpecializedCooperativeEEENS5_IJNSA_ILi192EEENSA_ILi8EEENSA_ILi32EEEEEEaNS5_IJlSC_lEEEaSK_NS4_8TiledMMAINS4_8MMA_AtomIJNS4_4SM904GMMA25MMA_64x8x32_S32S8S8_SS_TNEEEENS4_6LayoutISD_NS5_IJSC_NSA_ILi0EEESS_EEEEENS5_IJNS4_10UnderscoreESV_SV_EEEEENS4_13SM90_TMA_LOADENS4_14ComposedLayoutINS4_7SwizzleILi1ELi4ELi3EEENS4_18smem_ptr_flag_bitsILi8EEENSR_INS5_IJSH_SI_EEENS5_IJSI_SC_EEEEEEEvNS4_8identityENS4_23SM90_TMA_LOAD_MULTICASTES17_vS18_EENS_8epilogue10collective6detail29Sm90TmaWarpSpecializedAdapterINS1C_15DefaultEpilogueIaSK_SK_NS1B_6thread17LinearCombinationIaLi1EiiLNS1G_9ScaleType4KindE0ELNS_15FloatRoundStyleE2EaEENS1_15EpilogueDefaultEEEEEvvEEEEvNT_6ParamsE)
        /*0020*/ 	.word	0x00000000
.L_19:


//--------------------- .nv.compat                --------------------------
	.section	.nv.compat,"",@"SHT_CUDA_COMPAT_INFO"
	.align	4
        /*0000*/ 	.byte	0x02, 0x09, 0x01, 0x00, 0x02, 0x02, 0x04, 0x00, 0x02, 0x05, 0x05, 0x00, 0x03, 0x07, 0x01, 0x01
        /*0010*/ 	.byte	0x02, 0x03, 0x01, 0x00, 0x02, 0x06, 0x01, 0x00, 0x04, 0x0b, 0x08, 0x00, 0x00, 0x00, 0x00, 0x00
        /*0020*/ 	.byte	0x00, 0x00, 0x00, 0x00


//--------------------- .nv.info._ZN7cutlass13device_kernelINS_4gemm6kernel13GemmUniversalIN4cute5tupleIJiiiiEEENS1_10collective13CollectiveMmaINS1_34MainloopSm90TmaGmmaWarpSpecializedILi36ENS5_IJNS4_1CILi2EEENSA_ILi1EEESC_EEENS1_35KernelTmaWarpSpecializedCooperativeEEENS5_IJNSA_ILi192EEENSA_ILi8EEENSA_ILi32EEEEEEaNS5_IJlSC_lEEEaSK_NS4_8TiledMMAINS4_8MMA_AtomIJNS4_4SM904GMMA25MMA_64x8x32_S32S8S8_SS_TNEEEENS4_6LayoutISD_NS5_IJSC_NSA_ILi0EEESS_EEEEENS5_IJNS4_10UnderscoreESV_SV_EEEEENS4_13SM90_TMA_LOADENS4_14ComposedLayoutINS4_7SwizzleILi1ELi4ELi3EEENS4_18smem_ptr_flag_bitsILi8EEENSR_INS5_IJSH_SI_EEENS5_IJSI_SC_EEEEEEEvNS4_8identityENS4_23SM90_TMA_LOAD_MULTICASTES17_vS18_EENS_8epilogue10collective6detail29Sm90TmaWarpSpecializedAdapterINS1C_15DefaultEpilogueIaSK_SK_NS1B_6thread17LinearCombinationIaLi1EiiLNS1G_9ScaleType4KindE0ELNS_15FloatRoundStyleE2EaEENS1_15EpilogueDefaultEEEEEvvEEEEvNT_6ParamsE --------------------------
	.section	.nv.info._ZN7cutlass13device_kernelINS_4gemm6kernel13GemmUniversalIN4cute5tupleIJiiiiEEENS1_10collective13CollectiveMmaINS1_34MainloopSm90TmaGmmaWarpSpecializedILi36ENS5_IJNS4_1CILi2EEENSA_ILi1EEESC_EEENS1_35KernelTmaWarpSpecializedCooperativeEEENS5_IJNSA_ILi192EEENSA_ILi8EEENSA_ILi32EEEEEEaNS5_IJlSC_lEEEaSK_NS4_8TiledMMAINS4_8MMA_AtomIJNS4_4SM904GMMA25MMA_64x8x32_S32S8S8_SS_TNEEEENS4_6LayoutISD_NS5_IJSC_NSA_ILi0EEESS_EEEEENS5_IJNS4_10UnderscoreESV_SV_EEEEENS4_13SM90_TMA_LOADENS4_14ComposedLayoutINS4_7SwizzleILi1ELi4ELi3EEENS4_18smem_ptr_flag_bitsILi8EEENSR_INS5_IJSH_SI_EEENS5_IJSI_SC_EEEEEEEvNS4_8identityENS4_23SM90_TMA_LOAD_MULTICASTES17_vS18_EENS_8epilogue10collective6detail29Sm90TmaWarpSpecializedAdapterINS1C_15DefaultEpilogueIaSK_SK_NS1B_6thread17LinearCombinationIaLi1EiiLNS1G_9ScaleType4KindE0ELNS_15FloatRoundStyleE2EaEENS1_15EpilogueDefaultEEEEEvvEEEEvNT_6ParamsE,"",@"SHT_CUDA_INFO"
	.sectionflags	@""
	.align	4


	//----- nvinfo : EIATTR_CUDA_API_VERSION
	.align		4
        /*0000*/ 	.byte	0x04, 0x37
        /*0002*/ 	.short	(.L_21 - .L_20)
.L_20:
        /*0004*/ 	.word	0x00000082


	//----- nvinfo : EIATTR_KPARAM_INFO
	.align		4
.L_21:
        /*0008*/ 	.byte	0x04, 0x17
        /*000a*/ 	.short	(.L_23 - .L_22)
.L_22:
        /*000c*/ 	.word	0x00000000
        /*0010*/ 	.short	0x0000
        /*0012*/ 	.short	0x0070
        /*0014*/ 	.byte	0x00, 0xf0, 0x01, 0x10


	//----- nvinfo : EIATTR_SPARSE_MMA_MASK
	.align		4
.L_23:
        /*0018*/ 	.byte	0x03, 0x50
        /*001a*/ 	.short	0x0000


	//----- nvinfo : EIATTR_MAXREG_COUNT
	.align		4
        /*001c*/ 	.byte	0x03, 0x1b
        /*001e*/ 	.short	0x00a8


	//----- nvinfo : EIATTR_NUM_BARRIERS
	.align		4
        /*0020*/ 	.byte	0x02, 0x4c
        /*0022*/ 	.byte	0x01
	.zero		1


	//----- nvinfo : EIATTR_EXTERNS
	.align		4
        /*0024*/ 	.byte	0x04, 0x0f
        /*0026*/ 	.short	(.L_25 - .L_24)


	//   ....[0]....
	.align		4
.L_24:
        /*0028*/ 	.word	index@(__assertfail)


	//----- nvinfo : EIATTR_MERCURY_ISA_VERSION
	.align		4
.L_25:
        /*002c*/ 	.byte	0x03, 0x5f
        /*002e*/ 	.short	0x0101


	//----- nvinfo : EIATTR_INT_WARP_WIDE_INSTR_OFFSETS
	.align		4
        /*0030*/ 	.byte	0x04, 0x31
        /*0032*/ 	.short	(.L_27 - .L_26)


	//   ....[0]....
.L_26:
        /*0034*/ 	.word	0x000008e0


	//   ....[1]....
        /*0038*/ 	.word	0x00000910


	//   ....[2]....
        /*003c*/ 	.word	0x00000ab0


	//   ....[3]....
        /*0040*/ 	.word	0x00002070


	//----- nvinfo : EIATTR_COOP_GROUP_MASK_REGIDS
	.align		4
.L_27:
        /*0044*/ 	.byte	0x04, 0x29
        /*0046*/ 	.short	(.L_29 - .L_28)


	//   ....[0]....
.L_28:
        /*0048*/ 	.word	0xffffffff


	//   ....[1]....
        /*004c*/ 	.word	0xffffffff


	//   ....[2]....
        /*0050*/ 	.word	0xffffffff


	//   ....[3]....
        /*0054*/ 	.word	0xffffffff


	//   ....[4]....
        /*0058*/ 	.word	0xffffffff


	//   ....[5]....
        /*005c*/ 	.word	0xffffffff


	//----- nvinfo : EIATTR_COOP_GROUP_INSTR_OFFSETS
	.align		4
.L_29:
        /*0060*/ 	.byte	0x04, 0x28
        /*0062*/ 	.short	(.L_31 - .L_30)


	//   ....[0]....
.L_30:
        /*0064*/ 	.word	0x00000060


	//   ....[1]....
        /*0068*/ 	.word	0x00000070


	//   ....[2]....
        /*006c*/ 	.word	0x00000130


	//   ....[3]....
        /*0070*/ 	.word	0x00000700


	//   ....[4]....
        /*0074*/ 	.word	0x00000c30


	//   ....[5]....
        /*0078*/ 	.word	0x000018b0


	//----- nvinfo : EIATTR_REG_RECONFIG
	.align		4
.L_31:
        /*007c*/ 	.byte	0x01, 0x54
	.zero		2


	//----- nvinfo : EIATTR_SYSCALL_OFFSETS
	.align		4
        /*0080*/ 	.byte	0x04, 0x46
        /*0082*/ 	.short	(.L_33 - .L_32)


	//   ....[0]....
.L_32:
        /*0084*/ 	.word	0x00001aa0


	//----- nvinfo : EIATTR_MBARRIER_INSTR_OFFSETS
	.align		4
.L_33:
        /*0088*/ 	.byte	0x04, 0x39
        /*008a*/ 	.short	(.L_35 - .L_34)


	//   ....[0]....
.L_34:
        /*008c*/ 	.word	0x00000250
        /*0090*/ 	.word	0x000000ff
        /*0094*/ 	.word	0x00000000
        /*0098*/ 	.short	0x0100
        /*009a*/ 	.byte	0x08
	.zero		1


	//   ....[1]....
        /*009c*/ 	.word	0x00000260
        /*00a0*/ 	.word	0x000000ff
        /*00a4*/ 	.word	0x00000120
        /*00a8*/ 	.short	0x0100
        /*00aa*/ 	.byte	0x08
	.zero		1


	//   ....[2]....
        /*00ac*/ 	.word	0x00000270
        /*00b0*/ 	.word	0x000000ff
        /*00b4*/ 	.word	0x00000008
        /*00b8*/ 	.short	0x0100
        /*00ba*/ 	.byte	0x08
	.zero		1


	//   ....[3]....
        /*00bc*/ 	.word	0x00000280
        /*00c0*/ 	.word	0x000000ff
        /*00c4*/ 	.word	0x00000128
        /*00c8*/ 	.short	0x0100
        /*00ca*/ 	.byte	0x08
	.zero		1


	//   ....[4]....
        /*00cc*/ 	.word	0x00000290
        /*00d0*/ 	.word	0x000000ff
        /*00d4*/ 	.word	0x00000010
        /*00d8*/ 	.short	0x0100
        /*00da*/ 	.byte	0x08
	.zero		1


	//   ....[5]....
        /*00dc*/ 	.word	0x000002a0
        /*00e0*/ 	.word	0x000000ff
        /*00e4*/ 	.word	0x00000130
        /*00e8*/ 	.short	0x0100
        /*00ea*/ 	.byte	0x08
	.zero		1


	//   ....[6]....
        /*00ec*/ 	.word	0x000002b0
        /*00f0*/ 	.word	0x000000ff
        /*00f4*/ 	.word	0x00000018
        /*00f8*/ 	.short	0x0100
        /*00fa*/ 	.byte	0x08
	.zero		1


	//   ....[7]....
        /*00fc*/ 	.word	0x000002c0
        /*0100*/ 	.word	0x000000ff
        /*0104*/ 	.word	0x00000138
        /*0108*/ 	.short	0x0100
        /*010a*/ 	.byte	0x08
	.zero		1


	//   ....[8]....
        /*010c*/ 	.word	0x000002d0
        /*0110*/ 	.word	0x000000ff
        /*0114*/ 	.word	0x00000020
        /*0118*/ 	.short	0x0100
        /*011a*/ 	.byte	0x08
	.zero		1


	//   ....[9]....
        /*011c*/ 	.word	0x000002e0
        /*0120*/ 	.word	0x000000ff
        /*0124*/ 	.word	0x00000140
        /*0128*/ 	.short	0x0100
        /*012a*/ 	.byte	0x08
	.zero		1


	//   ....[10]....
        /*012c*/ 	.word	0x000002f0
        /*0130*/ 	.word	0x000000ff
        /*0134*/ 	.word	0x00000028
        /*0138*/ 	.short	0x0100
        /*013a*/ 	.byte	0x08
	.zero		1


	//   ....[11]....
        /*013c*/ 	.word	0x00000300
        /*0140*/ 	.word	0x000000ff
        /*0144*/ 	.word	0x00000148
        /*0148*/ 	.short	0x0100
        /*014a*/ 	.byte	0x08
	.zero		1


	//   ....[12]....
        /*014c*/ 	.word	0x00000310
        /*0150*/ 	.word	0x000000ff
        /*0154*/ 	.word	0x00000030
        /*0158*/ 	.short	0x0100
        /*015a*/ 	.byte	0x08
	.zero		1


	//   ....[13]....
        /*015c*/ 	.word	0x00000320
        /*0160*/ 	.word	0x000000ff
        /*0164*/ 	.word	0x00000150
        /*0168*/ 	.short	0x0100
        /*016a*/ 	.byte	0x08
	.zero		1


	//   ....[14]....
        /*016c*/ 	.word	0x00000330
        /*0170*/ 	.word	0x000000ff
        /*0174*/ 	.word	0x00000038
        /*0178*/ 	.short	0x0100
        /*017a*/ 	.byte	0x08
	.zero		1


	//   ....[15]....
        /*017c*/ 	.word	0x00000340
        /*0180*/ 	.word	0x000000ff
        /*0184*/ 	.word	0x00000158
        /*0188*/ 	.short	0x0100
        /*018a*/ 	.byte	0x08
	.zero		1


	//   ....[16]....
        /*018c*/ 	.word	0x00000350
        /*0190*/ 	.word	0x000000ff
        /*0194*/ 	.word	0x00000040
        /*0198*/ 	.short	0x0100
        /*019a*/ 	.byte	0x08
	.zero		1


	//   ....[17]....
        /*019c*/ 	.word	0x00000360
        /*01a0*/ 	.word	0x000000ff
        /*01a4*/ 	.word	0x00000160
        /*01a8*/ 	.short	0x0100
        /*01aa*/ 	.byte	0x08
	.zero		1


	//   ....[18]....
        /*01ac*/ 	.word	0x00000370
        /*01b0*/ 	.word	0x000000ff
        /*01b4*/ 	.word	0x00000048
        /*01b8*/ 	.short	0x0100
        /*01ba*/ 	.byte	0x08
	.zero		1


	//   ....[19]....
        /*01bc*/ 	.word	0x00000380
        /*01c0*/ 	.word	0x000000ff
        /*01c4*/ 	.word	0x00000168
        /*01c8*/ 	.short	0x0100
        /*01ca*/ 	.byte	0x08
	.zero		1


	//   ....[20]....
        /*01cc*/ 	.word	0x00000390
        /*01d0*/ 	.word	0x000000ff
        /*01d4*/ 	.word	0x00000050
        /*01d8*/ 	.short	0x0100
        /*01da*/ 	.byte	0x08
	.zero		1


	//   ....[21]....
        /*01dc*/ 	.word	0x000003a0
        /*01e0*/ 	.word	0x000000ff
        /*01e4*/ 	.word	0x00000170
        /*01e8*/ 	.short	0x0100
        /*01ea*/ 	.byte	0x08
	.zero		1


	//   ....[22]....
        /*01ec*/ 	.word	0x000003b0
        /*01f0*/ 	.word	0x000000ff
        /*01f4*/ 	.word	0x00000058
        /*01f8*/ 	.short	0x0100
        /*01fa*/ 	.byte	0x08
	.zero		1


	//   ....[23]....
        /*01fc*/ 	.word	0x000003c0
        /*0200*/ 	.word	0x000000ff
        /*0204*/ 	.word	0x00000178
        /*0208*/ 	.short	0x0100
        /*020a*/ 	.byte	0x08
	.zero		1


	//   ....[24]....
        /*020c*/ 	.word	0x000003d0
        /*0210*/ 	.word	0x000000ff
        /*0214*/ 	.word	0x00000060
        /*0218*/ 	.short	0x0100
        /*021a*/ 	.byte	0x08
	.zero		1


	//   ....[25]....
        /*021c*/ 	.word	0x000003e0
        /*0220*/ 	.word	0x000000ff
        /*0224*/ 	.word	0x00000180
        /*0228*/ 	.short	0x0100
        /*022a*/ 	.byte	0x08
	.zero		1


	//   ....[26]....
        /*022c*/ 	.word	0x000003f0
        /*0230*/ 	.word	0x000000ff
        /*0234*/ 	.word	0x00000068
        /*0238*/ 	.short	0x0100
        /*023a*/ 	.byte	0x08
	.zero		1


	//   ....[27]....
        /*023c*/ 	.word	0x00000400
        /*0240*/ 	.word	0x000000ff
        /*0244*/ 	.word	0x00000188
        /*0248*/ 	.short	0x0100
        /*024a*/ 	.byte	0x08
	.zero		1


	//   ....[28]....
        /*024c*/ 	.word	0x00000410
        /*0250*/ 	.word	0x000000ff
        /*0254*/ 	.word	0x00000070
        /*0258*/ 	.short	0x0100
        /*025a*/ 	.byte	0x08
	.zero		1


	//   ....[29]....
        /*025c*/ 	.word	0x00000420
        /*0260*/ 	.word	0x000000ff
        /*0264*/ 	.word	0x00000190
        /*0268*/ 	.short	0x0100
        /*026a*/ 	.byte	0x08
	.zero		1


	//   ....[30]....
        /*026c*/ 	.word	0x00000430
        /*0270*/ 	.word	0x000000ff
        /*0274*/ 	.word	0x00000078
        /*0278*/ 	.short	0x0100
        /*027a*/ 	.byte	0x08
	.zero		1


	//   ....[31]....
        /*027c*/ 	.word	0x00000440
        /*0280*/ 	.word	0x000000ff
        /*0284*/ 	.word	0x00000198
        /*0288*/ 	.short	0x0100
        /*028a*/ 	.byte	0x08
	.zero		1


	//   ....[32]....
        /*028c*/ 	.word	0x00000450
        /*0290*/ 	.word	0x000000ff
        /*0294*/ 	.word	0x00000080
        /*0298*/ 	.short	0x0100
        /*029a*/ 	.byte	0x08
	.zero		1


	//   ....[33]....
        /*029c*/ 	.word	0x00000460
        /*02a0*/ 	.word	0x000000ff
        /*02a4*/ 	.word	0x000001a0
        /*02a8*/ 	.short	0x0100
        /*02aa*/ 	.byte	0x08
	.zero		1


	//   ....[34]....
        /*02ac*/ 	.word	0x00000470
        /*02b0*/ 	.word	0x000000ff
        /*02b4*/ 	.word	0x00000088
        /*02b8*/ 	.short	0x0100
        /*02ba*/ 	.byte	0x08
	.zero		1


	//   ....[35]....
        /*02bc*/ 	.word	0x00000480
        /*02c0*/ 	.word	0x000000ff
        /*02c4*/ 	.word	0x000001a8
        /*02c8*/ 	.short	0x0100
        /*02ca*/ 	.byte	0x08
	.zero		1


	//   ....[36]....
        /*02cc*/ 	.word	0x00000490
        /*02d0*/ 	.word	0x000000ff
        /*02d4*/ 	.word	0x00000090
        /*02d8*/ 	.short	0x0100
        /*02da*/ 	.byte	0x08
	.zero		1


	//   ....[37]....
        /*02dc*/ 	.word	0x000004a0
        /*02e0*/ 	.word	0x000000ff
        /*02e4*/ 	.word	0x000001b0
        /*02e8*/ 	.short	0x0100
        /*02ea*/ 	.byte	0x08
	.zero		1


	//   ....[38]....
        /*02ec*/ 	.word	0x000004b0
        /*02f0*/ 	.word	0x000000ff
        /*02f4*/ 	.word	0x00000098
        /*02f8*/ 	.short	0x0100
        /*02fa*/ 	.byte	0x08
	.zero		1


	//   ....[39]....
        /*02fc*/ 	.word	0x000004c0
        /*0300*/ 	.word	0x000000ff
        /*0304*/ 	.word	0x000001b8
        /*0308*/ 	.short	0x0100
        /*030a*/ 	.byte	0x08
	.zero		1


	//   ....[40]....
        /*030c*/ 	.word	0x000004d0
        /*0310*/ 	.word	0x000000ff
        /*0314*/ 	.word	0x000000a0
        /*0318*/ 	.short	0x0100
        /*031a*/ 	.byte	0x08
	.zero		1


	//   ....[41]....
        /*031c*/ 	.word	0x000004e0
        /*0320*/ 	.word	0x000000ff
        /*0324*/ 	.word	0x000001c0
        /*0328*/ 	.short	0x0100
        /*032a*/ 	.byte	0x08
	.zero		1


	//   ....[42]....
        /*032c*/ 	.word	0x000004f0
        /*0330*/ 	.word	0x000000ff
        /*0334*/ 	.word	0x000000a8
        /*0338*/ 	.short	0x0100
        /*033a*/ 	.byte	0x08
	.zero		1


	//   ....[43]....
        /*033c*/ 	.word	0x00000500
        /*0340*/ 	.word	0x000000ff
        /*0344*/ 	.word	0x000001c8
        /*0348*/ 	.short	0x0100
        /*034a*/ 	.byte	0x08
	.zero		1


	//   ....[44]....
        /*034c*/ 	.word	0x00000510
        /*0350*/ 	.word	0x000000ff
        /*0354*/ 	.word	0x000000b0
        /*0358*/ 	.short	0x0100
        /*035a*/ 	.byte	0x08
	.zero		1


	//   ....[45]....
        /*035c*/ 	.word	0x00000520
        /*0360*/ 	.word	0x000000ff
        /*0364*/ 	.word	0x000001d0
        /*0368*/ 	.short	0x0100
        /*036a*/ 	.byte	0x08
	.zero		1


	//   ....[46]....
        /*036c*/ 	.word	0x00000530
        /*0370*/ 	.word	0x000000ff
        /*0374*/ 	.word	0x000000b8
        /*0378*/ 	.short	0x0100
        /*037a*/ 	.byte	0x08
	.zero		1


	//   ....[47]....
        /*037c*/ 	.word	0x00000540
        /*0380*/ 	.word	0x000000ff
        /*0384*/ 	.word	0x000001d8
        /*0388*/ 	.short	0x0100
        /*038a*/ 	.byte	0x08
	.zero		1


	//   ....[48]....
        /*038c*/ 	.word	0x00000550
        /*0390*/ 	.word	0x000000ff
        /*0394*/ 	.word	0x000000c0
        /*0398*/ 	.short	0x0100
        /*039a*/ 	.byte	0x08
	.zero		1


	//   ....[49]....
        /*039c*/ 	.word	0x00000560
        /*03a0*/ 	.word	0x000000ff
        /*03a4*/ 	.word	0x000001e0
        /*03a8*/ 	.short	0x0100
        /*03aa*/ 	.byte	0x08
	.zero		1


	//   ....[50]....
        /*03ac*/ 	.word	0x00000570
        /*03b0*/ 	.word	0x000000ff
        /*03b4*/ 	.word	0x000000c8
        /*03b8*/ 	.short	0x0100
        /*03ba*/ 	.byte	0x08
	.zero		1


	//   ....[51]....
        /*03bc*/ 	.word	0x00000580
        /*03c0*/ 	.word	0x000000ff
        /*03c4*/ 	.word	0x000001e8
        /*03c8*/ 	.short	0x0100
        /*03ca*/ 	.byte	0x08
	.zero		1


	//   ....[52]....
        /*03cc*/ 	.word	0x00000590
        /*03d0*/ 	.word	0x000000ff
        /*03d4*/ 	.word	0x000000d0
        /*03d8*/ 	.short	0x0100
        /*03da*/ 	.byte	0x08
	.zero		1


	//   ....[53]....
        /*03dc*/ 	.word	0x000005a0
        /*03e0*/ 	.word	0x000000ff
        /*03e4*/ 	.word	0x000001f0
        /*03e8*/ 	.short	0x0100
        /*03ea*/ 	.byte	0x08
	.zero		1


	//   ....[54]....
        /*03ec*/ 	.word	0x000005b0
        /*03f0*/ 	.word	0x000000ff
        /*03f4*/ 	.word	0x000000d8
        /*03f8*/ 	.short	0x0100
        /*03fa*/ 	.byte	0x08
	.zero		1


	//   ....[55]....
        /*03fc*/ 	.word	0x000005c0
        /*0400*/ 	.word	0x000000ff
        /*0404*/ 	.word	0x000001f8
        /*0408*/ 	.short	0x0100
        /*040a*/ 	.byte	0x08
	.zero		1


	//   ....[56]....
        /*040c*/ 	.word	0x000005d0
        /*0410*/ 	.word	0x000000ff
        /*0414*/ 	.word	0x000000e0
        /*0418*/ 	.short	0x0100
        /*041a*/ 	.byte	0x08
	.zero		1


	//   ....[57]....
        /*041c*/ 	.word	0x000005e0
        /*0420*/ 	.word	0x000000ff
        /*0424*/ 	.word	0x00000200
        /*0428*/ 	.short	0x0100
        /*042a*/ 	.byte	0x08
	.zero		1


	//   ....[58]....
        /*042c*/ 	.word	0x000005f0
        /*0430*/ 	.word	0x000000ff
        /*0434*/ 	.word	0x000000e8
        /*0438*/ 	.short	0x0100
        /*043a*/ 	.byte	0x08
	.zero		1


	//   ....[59]....
        /*043c*/ 	.word	0x00000600
        /*0440*/ 	.word	0x000000ff
        /*0444*/ 	.word	0x00000208
        /*0448*/ 	.short	0x0100
        /*044a*/ 	.byte	0x08
	.zero		1


	//   ....[60]....
        /*044c*/ 	.word	0x00000610
        /*0450*/ 	.word	0x000000ff
        /*0454*/ 	.word	0x000000f0
        /*0458*/ 	.short	0x0100
        /*045a*/ 	.byte	0x08
	.zero		1


	//   ....[61]....
        /*045c*/ 	.word	0x00000620
        /*0460*/ 	.word	0x000000ff
        /*0464*/ 	.word	0x00000210
        /*0468*/ 	.short	0x0100
        /*046a*/ 	.byte	0x08
	.zero		1


	//   ....[62]....
        /*046c*/ 	.word	0x00000630
        /*0470*/ 	.word	0x000000ff
        /*0474*/ 	.word	0x000000f8
        /*0478*/ 	.short	0x0100
        /*047a*/ 	.byte	0x08
	.zero		1


	//   ....[63]....
        /*047c*/ 	.word	0x00000640
        /*0480*/ 	.word	0x000000ff
        /*0484*/ 	.word	0x00000218
        /*0488*/ 	.short	0x0100
        /*048a*/ 	.byte	0x08
	.zero		1


	//   ....[64]....
        /*048c*/ 	.word	0x00000650
        /*0490*/ 	.word	0x000000ff
        /*0494*/ 	.word	0x00000100
        /*0498*/ 	.short	0x0100
        /*049a*/ 	.byte	0x08
	.zero		1


	//   ....[65]....
        /*049c*/ 	.word	0x00000660
        /*04a0*/ 	.word	0x000000ff
        /*04a4*/ 	.word	0x00000220
        /*04a8*/ 	.short	0x0100
        /*04aa*/ 	.byte	0x08
	.zero		1


	//   ....[66]....
        /*04ac*/ 	.word	0x00000670
        /*04b0*/ 	.word	0x000000ff
        /*04b4*/ 	.word	0x00000108
        /*04b8*/ 	.short	0x0100
        /*04ba*/ 	.byte	0x08
	.zero		1


	//   ....[67]....
        /*04bc*/ 	.word	0x00000680
        /*04c0*/ 	.word	0x000000ff
        /*04c4*/ 	.word	0x00000228
        /*04c8*/ 	.short	0x0100
        /*04ca*/ 	.byte	0x08
	.zero		1


	//   ....[68]....
        /*04cc*/ 	.word	0x00000690
        /*04d0*/ 	.word	0x000000ff
        /*04d4*/ 	.word	0x00000110
        /*04d8*/ 	.short	0x0100
        /*04da*/ 	.byte	0x08
	.zero		1


	//   ....[69]....
        /*04dc*/ 	.word	0x000006a0
        /*04e0*/ 	.word	0x000000ff
        /*04e4*/ 	.word	0x00000230
        /*04e8*/ 	.short	0x0100
        /*04ea*/ 	.byte	0x08
	.zero		1


	//   ....[70]....
        /*04ec*/ 	.word	0x000006b0
        /*04f0*/ 	.word	0x000000ff
        /*04f4*/ 	.word	0x00000118
        /*04f8*/ 	.short	0x0100
        /*04fa*/ 	.byte	0x08
	.zero		1


	//   ....[71]....
        /*04fc*/ 	.word	0x000006c0
        /*0500*/ 	.word	0x000000ff
        /*0504*/ 	.word	0x00000238
        /*0508*/ 	.short	0x0100
        /*050a*/ 	.byte	0x08
	.zero		1


	//   ....[72]....
        /*050c*/ 	.word	0x00000b30
        /*0510*/ 	.word	0x000000ff
        /*0514*/ 	.word	0x00000250
        /*0518*/ 	.short	0x0100
        /*051a*/ 	.byte	0x06
	.zero		1


	//   ....[73]....
        /*051c*/ 	.word	0x00000bc0
        /*0520*/ 	.word	0x000000ff
        /*0524*/ 	.word	0x00000258
        /*0528*/ 	.short	0x0100
        /*052a*/ 	.byte	0x06
	.zero		1


	//   ....[74]....
        /*052c*/ 	.word	0x00001b20
        /*0530*/ 	.word	0x00000003
        /*0534*/ 	.word	0x00000000
        /*0538*/ 	.short	0x010a
        /*053a*/ 	.byte	0x3f
	.zero		1


	//   ....[75]....
        /*053c*/ 	.word	0x00001b80
        /*0540*/ 	.word	0x00000003
        /*0544*/ 	.word	0x00000000
        /*0548*/ 	.short	0x010a
        /*054a*/ 	.byte	0x3f
	.zero		1


	//   ....[76]....
        /*054c*/ 	.word	0x00001d90
        /*0550*/ 	.word	0x000000ff
        /*0554*/ 	.word	0x00000000
        /*0558*/ 	.short	0x010a
        /*055a*/ 	.byte	0x04
	.zero		1


	//   ....[77]....
        /*055c*/ 	.word	0x00001dd0
        /*0560*/ 	.word	0x000000ff
        /*0564*/ 	.word	0x00000000
        /*0568*/ 	.short	0x010a
        /*056a*/ 	.byte	0x04
	.zero		1


	//   ....[78]....
        /*056c*/ 	.word	0x00001f20
        /*0570*/ 	.word	0x00000003
        /*0574*/ 	.word	0x00000000
        /*0578*/ 	.short	0x0101
        /*057a*/ 	.byte	0x3f
	.zero		1


	//   ....[79]....
        /*057c*/ 	.word	0x00002110
        /*0580*/ 	.word	0x00000003
        /*0584*/ 	.word	0x00000000
        /*0588*/ 	.short	0x0101
        /*058a*/ 	.byte	0x3f
	.zero		1


	//   ....[80]....
        /*058c*/ 	.word	0x00003b60
        /*0590*/ 	.word	0x00000017
        /*0594*/ 	.word	0x00000120
        /*0598*/ 	.short	0x010a
        /*059a*/ 	.byte	0x3f
	.zero		1


	//   ....[81]....
        /*059c*/ 	.word	0x00003ed0
        /*05a0*/ 	.word	0x00000005
        /*05a4*/ 	.word	0x00000258
        /*05a8*/ 	.short	0x0101
        /*05aa*/ 	.byte	0x3f
	.zero		1


	//   ....[82]....
        /*05ac*/ 	.word	0x00004650
        /*05b0*/ 	.word	0x00000005
        /*05b4*/ 	.word	0x00000000
        /*05b8*/ 	.short	0x010a
        /*05ba*/ 	.byte	0x3f
	.zero		1


	//   ....[83]....
        /*05bc*/ 	.word	0x000046d0
        /*05c0*/ 	.word	0x00000009
        /*05c4*/ 	.word	0x00000000
        /*05c8*/ 	.short	0x010a
        /*05ca*/ 	.byte	0x3f
	.zero		1


	//   ....[84]....
        /*05cc*/ 	.word	0x00004760
        /*05d0*/ 	.word	0x00000008
        /*05d4*/ 	.word	0x00000000
        /*05d8*/ 	.short	0x010a
        /*05da*/ 	.byte	0x3f
	.zero		1


	//   ....[85]....
        /*05dc*/ 	.word	0x000047f0
        /*05e0*/ 	.word	0x00000009
        /*05e4*/ 	.word	0x00000000
        /*05e8*/ 	.short	0x010a
        /*05ea*/ 	.byte	0x3f
	.zero		1


	//   ....[86]....
        /*05ec*/ 	.word	0x00004880
        /*05f0*/ 	.word	0x00000008
        /*05f4*/ 	.word	0x00000000
        /*05f8*/ 	.short	0x010a
        /*05fa*/ 	.byte	0x3f
	.zero		1


	//   ....[87]....
        /*05fc*/ 	.word	0x00004910
        /*0600*/ 	.word	0x00000009
        /*0604*/ 	.word	0x00000000
        /*0608*/ 	.short	0x010a
        /*060a*/ 	.byte	0x3f
	.zero		1


	//   ....[88]....
        /*060c*/ 	.word	0x000049a0
        /*0610*/ 	.word	0x00000008
        /*0614*/ 	.word	0x00000000
        /*0618*/ 	.short	0x010a
        /*061a*/ 	.byte	0x3f
	.zero		1


	//   ....[89]....
        /*061c*/ 	.word	0x00004a30
        /*0620*/ 	.word	0x00000009
        /*0624*/ 	.word	0x00000000
        /*0628*/ 	.short	0x010a
        /*062a*/ 	.byte	0x3f
	.zero		1


	//   ....[90]....
        /*062c*/ 	.word	0x00004ac0
        /*0630*/ 	.word	0x00000008
        /*0634*/ 	.word	0x00000000
        /*0638*/ 	.short	0x010a
        /*063a*/ 	.byte	0x3f
	.zero		1


	//   ....[91]....
        /*063c*/ 	.word	0x00004b50
        /*0640*/ 	.word	0x00000009
        /*0644*/ 	.word	0x00000000
        /*0648*/ 	.short	0x010a
        /*064a*/ 	.byte	0x3f
	.zero		1


	//   ....[92]....
        /*064c*/ 	.word	0x00004be0
        /*0650*/ 	.word	0x00000008
        /*0654*/ 	.word	0x00000000
        /*0658*/ 	.short	0x010a
        /*065a*/ 	.byte	0x3f
	.zero		1


	//   ....[93]....
        /*065c*/ 	.word	0x00004c70
        /*0660*/ 	.word	0x00000009
        /*0664*/ 	.word	0x00000000
        /*0668*/ 	.short	0x010a
        /*066a*/ 	.byte	0x3f
	.zero		1


	//   ....[94]....
        /*066c*/ 	.word	0x00004d00
        /*0670*/ 	.word	0x00000008
        /*0674*/ 	.word	0x00000000
        /*0678*/ 	.short	0x010a
        /*067a*/ 	.byte	0x3f
	.zero		1


	//   ....[95]....
        /*067c*/ 	.word	0x00004d90
        /*0680*/ 	.word	0x00000009
        /*0684*/ 	.word	0x00000000
        /*0688*/ 	.short	0x010a
        /*068a*/ 	.byte	0x3f
	.zero		1


	//   ....[96]....
        /*068c*/ 	.word	0x00004e20
        /*0690*/ 	.word	0x00000008
        /*0694*/ 	.word	0x00000000
        /*0698*/ 	.short	0x010a
        /*069a*/ 	.byte	0x3f
	.zero		1


	//   ....[97]....
        /*069c*/ 	.word	0x00004eb0
        /*06a0*/ 	.word	0x00000009
        /*06a4*/ 	.word	0x00000000
        /*06a8*/ 	.short	0x010a
        /*06aa*/ 	.byte	0x3f
	.zero		1


	//   ....[98]....
        /*06ac*/ 	.word	0x00004f40
        /*06b0*/ 	.word	0x00000008
        /*06b4*/ 	.word	0x00000000
        /*06b8*/ 	.short	0x010a
        /*06ba*/ 	.byte	0x3f
	.zero		1


	//   ....[99]....
        /*06bc*/ 	.word	0x00004fd0
        /*06c0*/ 	.word	0x00000009
        /*06c4*/ 	.word	0x00000000
        /*06c8*/ 	.short	0x010a
        /*06ca*/ 	.byte	0x3f
	.zero		1


	//   ....[100]....
        /*06cc*/ 	.word	0x00005060
        /*06d0*/ 	.word	0x00000008
        /*06d4*/ 	.word	0x00000000
        /*06d8*/ 	.short	0x010a
        /*06da*/ 	.byte	0x3f
	.zero		1


	//   ....[101]....
        /*06dc*/ 	.word	0x000050f0
        /*06e0*/ 	.word	0x00000009
        /*06e4*/ 	.word	0x00000000
        /*06e8*/ 	.short	0x010a
        /*06ea*/ 	.byte	0x3f
	.zero		1


	//   ....[102]....
        /*06ec*/ 	.word	0x00005180
        /*06f0*/ 	.word	0x00000008
        /*06f4*/ 	.word	0x00000000
        /*06f8*/ 	.short	0x010a
        /*06fa*/ 	.byte	0x3f
	.zero		1


	//   ....[103]....
        /*06fc*/ 	.word	0x00005210
        /*0700*/ 	.word	0x00000009
        /*0704*/ 	.word	0x00000000
        /*0708*/ 	.short	0x010a
        /*070a*/ 	.byte	0x3f
	.zero		1


	//   ....[104]....
        /*070c*/ 	.word	0x000052a0
        /*0710*/ 	.word	0x00000008
        /*0714*/ 	.word	0x00000000
        /*0718*/ 	.short	0x010a
        /*071a*/ 	.byte	0x3f
	.zero		1


	//   ....[105]....
        /*071c*/ 	.word	0x00005330
        /*0720*/ 	.word	0x00000009
        /*0724*/ 	.word	0x00000000
        /*0728*/ 	.short	0x010a
        /*072a*/ 	.byte	0x3f
	.zero		1


	//   ....[106]....
        /*072c*/ 	.word	0x000053c0
        /*0730*/ 	.word	0x00000008
        /*0734*/ 	.word	0x00000000
        /*0738*/ 	.short	0x010a
        /*073a*/ 	.byte	0x3f
	.zero		1


	//   ....[107]....
        /*073c*/ 	.word	0x00005450
        /*0740*/ 	.word	0x00000009
        /*0744*/ 	.word	0x00000000
        /*0748*/ 	.short	0x010a
        /*074a*/ 	.byte	0x3f
	.zero		1


	//   ....[108]....
        /*074c*/ 	.word	0x000054e0
        /*0750*/ 	.word	0x00000008
        /*0754*/ 	.word	0x00000000
        /*0758*/ 	.short	0x010a
        /*075a*/ 	.byte	0x3f
	.zero		1


	//   ....[109]....
        /*075c*/ 	.word	0x00005570
        /*0760*/ 	.word	0x00000009
        /*0764*/ 	.word	0x00000000
        /*0768*/ 	.short	0x010a
        /*076a*/ 	.byte	0x3f
	.zero		1


	//   ....[110]....
        /*076c*/ 	.word	0x00005600
        /*0770*/ 	.word	0x00000008
        /*0774*/ 	.word	0x00000000
        /*0778*/ 	.short	0x010a
        /*077a*/ 	.byte	0x3f
	.zero		1


	//   ....[111]....
        /*077c*/ 	.word	0x00005690
        /*0780*/ 	.word	0x00000009
        /*0784*/ 	.word	0x00000000
        /*0788*/ 	.short	0x010a
        /*078a*/ 	.byte	0x3f
	.zero		1


	//   ....[112]....
        /*078c*/ 	.word	0x00005720
        /*0790*/ 	.word	0x00000008
        /*0794*/ 	.word	0x00000000
        /*0798*/ 	.short	0x010a
        /*079a*/ 	.byte	0x3f
	.zero		1


	//   ....[113]....
        /*079c*/ 	.word	0x000057b0
        /*07a0*/ 	.word	0x00000009
        /*07a4*/ 	.word	0x00000000
        /*07a8*/ 	.short	0x010a
        /*07aa*/ 	.byte	0x3f
	.zero		1


	//   ....[114]....
        /*07ac*/ 	.word	0x00005840
        /*07b0*/ 	.word	0x00000008
        /*07b4*/ 	.word	0x00000000
        /*07b8*/ 	.short	0x010a
        /*07ba*/ 	.byte	0x3f
	.zero		1


	//   ....[115]....
        /*07bc*/ 	.word	0x000058d0
        /*07c0*/ 	.word	0x00000009
        /*07c4*/ 	.word	0x00000000
        /*07c8*/ 	.short	0x010a
        /*07ca*/ 	.byte	0x3f
	.zero		1


	//   ....[116]....
        /*07cc*/ 	.word	0x00005960
        /*07d0*/ 	.word	0x00000006
        /*07d4*/ 	.word	0x00000000
        /*07d8*/ 	.short	0x010a
        /*07da*/ 	.byte	0x3f
	.zero		1


	//   ....[117]....
        /*07dc*/ 	.word	0x000059f0
        /*07e0*/ 	.word	0x00000003
        /*07e4*/ 	.word	0x00000000
        /*07e8*/ 	.short	0x010a
        /*07ea*/ 	.byte	0x3f
	.zero		1


	//   ....[118]....
        /*07ec*/ 	.word	0x00005a50
        /*07f0*/ 	.word	0x00000003
        /*07f4*/ 	.word	0x00000000
        /*07f8*/ 	.short	0x010a
        /*07fa*/ 	.byte	0x3f
	.zero		1


	//   ....[119]....
        /*07fc*/ 	.word	0x00005ab0
        /*0800*/ 	.word	0x00000004
        /*0804*/ 	.word	0x00000000
        /*0808*/ 	.short	0x010a
        /*080a*/ 	.byte	0x3f
	.zero		1


	//   ....[120]....
        /*080c*/ 	.word	0x00005b80
        /*0810*/ 	.word	0x00000017
        /*0814*/ 	.word	0x00000120
        /*0818*/ 	.short	0x010a
        /*081a*/ 	.byte	0x3f
	.zero		1


	//   ....[121]....
        /*081c*/ 	.word	0x00005c50
        /*0820*/ 	.word	0x00000005
        /*0824*/ 	.word	0x00000000
        /*0828*/ 	.short	0x010a
        /*082a*/ 	.byte	0x3f
	.zero		1


	//   ....[122]....
        /*082c*/ 	.word	0x00005ca0
        /*0830*/ 	.word	0x00000009
        /*0834*/ 	.word	0x00000000
        /*0838*/ 	.short	0x010a
        /*083a*/ 	.byte	0x3f
	.zero		1


	//   ....[123]....
        /*083c*/ 	.word	0x00005cf0
        /*0840*/ 	.word	0x00000008
        /*0844*/ 	.word	0x00000000
        /*0848*/ 	.short	0x010a
        /*084a*/ 	.byte	0x3f
	.zero		1


	//   ....[124]....
        /*084c*/ 	.word	0x00005d40
        /*0850*/ 	.word	0x00000009
        /*0854*/ 	.word	0x00000000
        /*0858*/ 	.short	0x010a
        /*085a*/ 	.byte	0x3f
	.zero		1


	//   ....[125]....
        /*085c*/ 	.word	0x00005d90
        /*0860*/ 	.word	0x00000008
        /*0864*/ 	.word	0x00000000
        /*0868*/ 	.short	0x010a
        /*086a*/ 	.byte	0x3f
	.zero		1


	//   ....[126]....
        /*086c*/ 	.word	0x00005de0
        /*0870*/ 	.word	0x00000009
        /*0874*/ 	.word	0x00000000
        /*0878*/ 	.short	0x010a
        /*087a*/ 	.byte	0x3f
	.zero		1


	//   ....[127]....
        /*087c*/ 	.word	0x00005e30
        /*0880*/ 	.word	0x00000008
        /*0884*/ 	.word	0x00000000
        /*0888*/ 	.short	0x010a
        /*088a*/ 	.byte	0x3f
	.zero		1


	//   ....[128]....
        /*088c*/ 	.word	0x00005e80
        /*0890*/ 	.word	0x00000009
        /*0894*/ 	.word	0x00000000
        /*0898*/ 	.short	0x010a
        /*089a*/ 	.byte	0x3f
	.zero		1


	//   ....[129]....
        /*089c*/ 	.word	0x00005ed0
        /*08a0*/ 	.word	0x00000008
        /*08a4*/ 	.word	0x00000000
        /*08a8*/ 	.short	0x010a
        /*08aa*/ 	.byte	0x3f
	.zero		1


	//   ....[130]....
        /*08ac*/ 	.word	0x00005f20
        /*08b0*/ 	.word	0x00000009
        /*08b4*/ 	.word	0x00000000
        /*08b8*/ 	.short	0x010a
        /*08ba*/ 	.byte	0x3f
	.zero		1


	//   ....[131]....
        /*08bc*/ 	.word	0x00005f70
        /*08c0*/ 	.word	0x00000008
        /*08c4*/ 	.word	0x00000000
        /*08c8*/ 	.short	0x010a
        /*08ca*/ 	.byte	0x3f
	.zero		1


	//   ....[132]....
        /*08cc*/ 	.word	0x00005fc0
        /*08d0*/ 	.word	0x00000009
        /*08d4*/ 	.word	0x00000000
        /*08d8*/ 	.short	0x010a
        /*08da*/ 	.byte	0x3f
	.zero		1


	//   ....[133]....
        /*08dc*/ 	.word	0x00006010
        /*08e0*/ 	.word	0x00000008
        /*08e4*/ 	.word	0x00000000
        /*08e8*/ 	.short	0x010a
        /*08ea*/ 	.byte	0x3f
	.zero		1


	//   ....[134]....
        /*08ec*/ 	.word	0x00006060
        /*08f0*/ 	.word	0x00000009
        /*08f4*/ 	.word	0x00000000
        /*08f8*/ 	.short	0x010a
        /*08fa*/ 	.byte	0x3f
	.zero		1


	//   ....[135]....
        /*08fc*/ 	.word	0x000060b0
        /*0900*/ 	.word	0x00000008
        /*0904*/ 	.word	0x00000000
        /*0908*/ 	.short	0x010a
        /*090a*/ 	.byte	0x3f
	.zero		1


	//   ....[136]....
        /*090c*/ 	.word	0x00006100
        /*0910*/ 	.word	0x00000009
        /*0914*/ 	.word	0x00000000
        /*0918*/ 	.short	0x010a
        /*091a*/ 	.byte	0x3f
	.zero		1


	//   ....[137]....
        /*091c*/ 	.word	0x00006150
        /*0920*/ 	.word	0x00000008
        /*0924*/ 	.word	0x00000000
        /*0928*/ 	.short	0x010a
        /*092a*/ 	.byte	0x3f
	.zero		1


	//   ....[138]....
        /*092c*/ 	.word	0x000061a0
        /*0930*/ 	.word	0x00000009
        /*0934*/ 	.word	0x00000000
        /*0938*/ 	.short	0x010a
        /*093a*/ 	.byte	0x3f
	.zero		1


	//   ....[139]....
        /*093c*/ 	.word	0x000061f0
        /*0940*/ 	.word	0x00000008
        /*0944*/ 	.word	0x00000000
        /*0948*/ 	.short	0x010a
        /*094a*/ 	.byte	0x3f
	.zero		1


	//   ....[140]....
        /*094c*/ 	.word	0x00006240
        /*0950*/ 	.word	0x00000009
        /*0954*/ 	.word	0x00000000
        /*0958*/ 	.short	0x010a
        /*095a*/ 	.byte	0x3f
	.zero		1


	//   ....[141]....
        /*095c*/ 	.word	0x00006290
        /*0960*/ 	.word	0x00000008
        /*0964*/ 	.word	0x00000000
        /*0968*/ 	.short	0x010a
        /*096a*/ 	.byte	0x3f
	.zero		1


	//   ....[142]....
        /*096c*/ 	.word	0x000062e0
        /*0970*/ 	.word	0x00000009
        /*0974*/ 	.word	0x00000000
        /*0978*/ 	.short	0x010a
        /*097a*/ 	.byte	0x3f
	.zero		1


	//   ....[143]....
        /*097c*/ 	.word	0x00006330
        /*0980*/ 	.word	0x00000008
        /*0984*/ 	.word	0x00000000
        /*0988*/ 	.short	0x010a
        /*098a*/ 	.byte	0x3f
	.zero		1


	//   ....[144]....
        /*098c*/ 	.word	0x00006380
        /*0990*/ 	.word	0x00000009
        /*0994*/ 	.word	0x00000000
        /*0998*/ 	.short	0x010a
        /*099a*/ 	.byte	0x3f
	.zero		1


	//   ....[145]....
        /*099c*/ 	.word	0x000063d0
        /*09a0*/ 	.word	0x00000008
        /*09a4*/ 	.word	0x00000000
        /*09a8*/ 	.short	0x010a
        /*09aa*/ 	.byte	0x3f
	.zero		1


	//   ....[146]....
        /*09ac*/ 	.word	0x00006420
        /*09b0*/ 	.word	0x00000009
        /*09b4*/ 	.word	0x00000000
        /*09b8*/ 	.short	0x010a
        /*09ba*/ 	.byte	0x3f
	.zero		1


	//   ....[147]....
        /*09bc*/ 	.word	0x00006470
        /*09c0*/ 	.word	0x00000008
        /*09c4*/ 	.word	0x00000000
        /*09c8*/ 	.short	0x010a
        /*09ca*/ 	.byte	0x3f
	.zero		1


	//   ....[148]....
        /*09cc*/ 	.word	0x000064c0
        /*09d0*/ 	.word	0x00000009
        /*09d4*/ 	.word	0x00000000
        /*09d8*/ 	.short	0x010a
        /*09da*/ 	.byte	0x3f
	.zero		1


	//   ....[149]....
        /*09dc*/ 	.word	0x00006510
        /*09e0*/ 	.word	0x00000008
        /*09e4*/ 	.word	0x00000000
        /*09e8*/ 	.short	0x010a
        /*09ea*/ 	.byte	0x3f
	.zero		1


	//   ....[150]....
        /*09ec*/ 	.word	0x00006560
        /*09f0*/ 	.word	0x00000009
        /*09f4*/ 	.word	0x00000000
        /*09f8*/ 	.short	0x010a
        /*09fa*/ 	.byte	0x3f
	.zero		1


	//   ....[151]....
        /*09fc*/ 	.word	0x000065b0
        /*0a00*/ 	.word	0x00000008
        /*0a04*/ 	.word	0x00000000
        /*0a08*/ 	.short	0x010a
        /*0a0a*/ 	.byte	0x3f
	.zero		1


	//   ....[152]....
        /*0a0c*/ 	.word	0x00006600
        /*0a10*/ 	.word	0x00000009
        /*0a14*/ 	.word	0x00000000
        /*0a18*/ 	.short	0x010a
        /*0a1a*/ 	.byte	0x3f
	.zero		1


	//   ....[153]....
        /*0a1c*/ 	.word	0x00006650
        /*0a20*/ 	.word	0x00000008
        /*0a24*/ 	.word	0x00000000
        /*0a28*/ 	.short	0x010a
        /*0a2a*/ 	.byte	0x3f
	.zero		1


	//   ....[154]....
        /*0a2c*/ 	.word	0x000066a0
        /*0a30*/ 	.word	0x00000009
        /*0a34*/ 	.word	0x00000000
        /*0a38*/ 	.short	0x010a
        /*0a3a*/ 	.byte	0x3f
	.zero		1


	//   ....[155]....
        /*0a3c*/ 	.word	0x000066f0
        /*0a40*/ 	.word	0x00000006
        /*0a44*/ 	.word	0x00000000
        /*0a48*/ 	.short	0x010a
        /*0a4a*/ 	.byte	0x3f
	.zero		1


	//----- nvinfo : EIATTR_NUM_MBARRIERS
	.align		4
.L_35:
        /*0a4c*/ 	.byte	0x03, 0x38
        /*0a4e*/ 	.short	0x004a


	//----- nvinfo : EIATTR_EXIT_INSTR_OFFSETS
	.align		4
        /*0a50*/ 	.byte	0x04, 0x1c
        /*0a52*/ 	.short	(.L_37 - .L_36)


	//   ....[0]....
.L_36:
        /*0a54*/ 	.word	0x00000e00


	//   ....[1]....
        /*0a58*/ 	.word	0x00001610


	//   ....[2]....
        /*0a5c*/ 	.word	0x000032d0


	//   ....[3]....
        /*0a60*/ 	.word	0x00003830


	//   ....[4]....
        /*0a64*/ 	.word	0x00005a40


	//----- nvinfo : EIATTR_MAX_THREADS
	.align		4
.L_37:
        /*0a68*/ 	.byte	0x04, 0x05
        /*0a6a*/ 	.short	(.L_39 - .L_38)
.L_38:
        /*0a6c*/ 	.word	0x00000180
        /*0a70*/ 	.word	0x00000001
        /*0a74*/ 	.word	0x00000001


	//----- nvinfo : EIATTR_CRS_STACK_SIZE
	.align		4
.L_39:
        /*0a78*/ 	.byte	0x04, 0x1e
        /*0a7a*/ 	.short	(.L_41 - .L_40)
.L_40:
        /*0a7c*/ 	.word	0x00000000


	//----- nvinfo : EIATTR_CBANK_PARAM_SIZE
	.align		4
.L_41:
        /*0a80*/ 	.byte	0x03, 0x19
        /*0a82*/ 	.short	0x0470


	//----- nvinfo : EIATTR_PARAM_CBANK
	.align		4
        /*0a84*/ 	.byte	0x04, 0x0a
        /*0a86*/ 	.short	(.L_43 - .L_42)
	.align		4
.L_42:
        /*0a88*/ 	.word	index@(.nv.constant0._ZN7cutlass13device_kernelINS_4gemm6kernel13GemmUniversalIN4cute5tupleIJiiiiEEENS1_10collective13CollectiveMmaINS1_34MainloopSm90TmaGmmaWarpSpecializedILi36ENS5_IJNS4_1CILi2EEENSA_ILi1EEESC_EEENS1_35KernelTmaWarpSpecializedCooperativeEEENS5_IJNSA_ILi192EEENSA_ILi8EEENSA_ILi32EEEEEEaNS5_IJlSC_lEEEaSK_NS4_8TiledMMAINS4_8MMA_AtomIJNS4_4SM904GMMA25MMA_64x8x32_S32S8S8_SS_TNEEEENS4_6LayoutISD_NS5_IJSC_NSA_ILi0EEESS_EEEEENS5_IJNS4_10UnderscoreESV_SV_EEEEENS4_13SM90_TMA_LOADENS4_14ComposedLayoutINS4_7SwizzleILi1ELi4ELi3EEENS4_18smem_ptr_flag_bitsILi8EEENSR_INS5_IJSH_SI_EEENS5_IJSI_SC_EEEEEEEvNS4_8identityENS4_23SM90_TMA_LOAD_MULTICASTES17_vS18_EENS_8epilogue10collective6detail29Sm90TmaWarpSpecializedAdapterINS1C_15DefaultEpilogueIaSK_SK_NS1B_6thread17LinearCombinationIaLi1EiiLNS1G_9ScaleType4KindE0ELNS_15FloatRoundStyleE2EaEENS1_15EpilogueDefaultEEEEEvvEEEEvNT_6ParamsE)
        /*0a8c*/ 	.short	0x0210
        /*0a8e*/ 	.short	0x0470


	//----- nvinfo : EIATTR_SW_WAR
	.align		4
.L_43:
        /*0a90*/ 	.byte	0x04, 0x36
        /*0a92*/ 	.short	(.L_45 - .L_44)
.L_44:
        /*0a94*/ 	.word	0x00000008
.L_45:


//--------------------- .nv.callgraph             --------------------------
	.section	.nv.callgraph,"",@"SHT_CUDA_CALLGRAPH"
	.align	4
	.sectionentsize	8
	.align		4
        /*0000*/ 	.word	0x00000000
	.align		4
        /*0004*/ 	.word	0xffffffff
	.align		4
        /*0008*/ 	.word	index@(_ZN7cutlass13device_kernelINS_4gemm6kernel13GemmUniversalIN4cute5tupleIJiiiiEEENS1_10collective13CollectiveMmaINS1_34MainloopSm90TmaGmmaWarpSpecializedILi36ENS5_IJNS4_1CILi2EEENSA_ILi1EEESC_EEENS1_35KernelTmaWarpSpecializedCooperativeEEENS5_IJNSA_ILi192EEENSA_ILi8EEENSA_ILi32EEEEEEaNS5_IJlSC_lEEEaSK_NS4_8TiledMMAINS4_8MMA_AtomIJNS4_4SM904GMMA25MMA_64x8x32_S32S8S8_SS_TNEEEENS4_6LayoutISD_NS5_IJSC_NSA_ILi0EEESS_EEEEENS5_IJNS4_10UnderscoreESV_SV_EEEEENS4_13SM90_TMA_LOADENS4_14ComposedLayoutINS4_7SwizzleILi1ELi4ELi3EEENS4_18smem_ptr_flag_bitsILi8EEENSR_INS5_IJSH_SI_EEENS5_IJSI_SC_EEEEEEEvNS4_8identityENS4_23SM90_TMA_LOAD_MULTICASTES17_vS18_EENS_8epilogue10collective6detail29Sm90TmaWarpSpecializedAdapterINS1C_15DefaultEpilogueIaSK_SK_NS1B_6thread17LinearCombinationIaLi1EiiLNS1G_9ScaleType4KindE0ELNS_15FloatRoundStyleE2EaEENS1_15EpilogueDefaultEEEEEvvEEEEvNT_6ParamsE)
	.align		4
        /*000c*/ 	.word	index@(__assertfail)
	.align		4
        /*0010*/ 	.word	0x00000000
	.align		4
        /*0014*/ 	.word	0xfffffffe
	.align		4
        /*0018*/ 	.word	0x00000000
	.align		4
        /*001c*/ 	.word	0xfffffffd
	.align		4
        /*0020*/ 	.word	0x00000000
	.align		4
        /*0024*/ 	.word	0xfffffffc


//--------------------- .nv.constant4             --------------------------
	.section	.nv.constant4,"a",@progbits
	.align	8
	.align		8
.nv.constant4:
        /*0000*/ 	.dword	__assertfail
	.align		8
        /*0008*/ 	.dword	__unnamed_1
	.align		8
        /*0010*/ 	.dword	_ZN39_INTERNAL_67346254_4_k_cu_a6f2d7ef_97654cuda3std3__45__cpo5beginE
	.align		8
        /*0018*/ 	.dword	_ZN39_INTERNAL_67346254_4_k_cu_a6f2d7ef_97654cuda3std3__45__cpo3endE
	.align		8
        /*0020*/ 	.dword	_ZN39_INTERNAL_67346254_4_k_cu_a6f2d7ef_97654cuda3std3__45__cpo6cbeginE
	.align		8
        /*0028*/ 	.dword	_ZN39_INTERNAL_67346254_4_k_cu_a6f2d7ef_97654cuda3std3__45__cpo4cendE
	.align		8
        /*0030*/ 	.dword	_ZN39_INTERNAL_67346254_4_k_cu_a6f2d7ef_97654cuda3std3__441_GLOBAL__N__67346254_4_k_cu_a6f2d7ef_97656ignoreE
	.align		8
        /*0038*/ 	.dword	_ZN39_INTERNAL_67346254_4_k_cu_a6f2d7ef_97654cuda3std3__419piecewise_constructE
	.align		8
        /*0040*/ 	.dword	_ZN39_INTERNAL_67346254_4_k_cu_a6f2d7ef_97654cuda3std3__48in_placeE
	.align		8
        /*0048*/ 	.dword	_ZN39_INTERNAL_67346254_4_k_cu_a6f2d7ef_97654cuda3std6ranges3__45__cpo4swapE
	.align		8
        /*0050*/ 	.dword	_ZN39_INTERNAL_67346254_4_k_cu_a6f2d7ef_97654cuda3std6ranges3__45__cpo9iter_moveE
	.align		8
        /*0058*/ 	.dword	_ZN39_INTERNAL_67346254_4_k_cu_a6f2d7ef_97654cute7productE
	.align		8
        /*0060*/ 	.dword	_ZN39_INTERNAL_67346254_4_k_cu_a6f2d7ef_97654cute1_E
	.align		8
        /*0068*/ 	.dword	$str$22
	.align		8
        /*0070*/ 	.dword	$str$23


//--------------------- .text._ZN7cutlass13device_kernelINS_4gemm6kernel13GemmUniversalIN4cute5tupleIJiiiiEEENS1_10collective13CollectiveMmaINS1_34MainloopSm90TmaGmmaWarpSpecializedILi36ENS5_IJNS4_1CILi2EEENSA_ILi1EEESC_EEENS1_35KernelTmaWarpSpecializedCooperativeEEENS5_IJNSA_ILi192EEENSA_ILi8EEENSA_ILi32EEEEEEaNS5_IJlSC_lEEEaSK_NS4_8TiledMMAINS4_8MMA_AtomIJNS4_4SM904GMMA25MMA_64x8x32_S32S8S8_SS_TNEEEENS4_6LayoutISD_NS5_IJSC_NSA_ILi0EEESS_EEEEENS5_IJNS4_10UnderscoreESV_SV_EEEEENS4_13SM90_TMA_LOADENS4_14ComposedLayoutINS4_7SwizzleILi1ELi4ELi3EEENS4_18smem_ptr_flag_bitsILi8EEENSR_INS5_IJSH_SI_EEENS5_IJSI_SC_EEEEEEEvNS4_8identityENS4_23SM90_TMA_LOAD_MULTICASTES17_vS18_EENS_8epilogue10collective6detail29Sm90TmaWarpSpecializedAdapterINS1C_15DefaultEpilogueIaSK_SK_NS1B_6thread17LinearCombinationIaLi1EiiLNS1G_9ScaleType4KindE0ELNS_15FloatRoundStyleE2EaEENS1_15EpilogueDefaultEEEEEvvEEEEvNT_6ParamsE --------------------------
	.section	.text._ZN7cutlass13device_kernelINS_4gemm6kernel13GemmUniversalIN4cute5tupleIJiiiiEEENS1_10collective13CollectiveMmaINS1_34MainloopSm90TmaGmmaWarpSpecializedILi36ENS5_IJNS4_1CILi2EEENSA_ILi1EEESC_EEENS1_35KernelTmaWarpSpecializedCooperativeEEENS5_IJNSA_ILi192EEENSA_ILi8EEENSA_ILi32EEEEEEaNS5_IJlSC_lEEEaSK_NS4_8TiledMMAINS4_8MMA_AtomIJNS4_4SM904GMMA25MMA_64x8x32_S32S8S8_SS_TNEEEENS4_6LayoutISD_NS5_IJSC_NSA_ILi0EEESS_EEEEENS5_IJNS4_10UnderscoreESV_SV_EEEEENS4_13SM90_TMA_LOADENS4_14ComposedLayoutINS4_7SwizzleILi1ELi4ELi3EEENS4_18smem_ptr_flag_bitsILi8EEENSR_INS5_IJSH_SI_EEENS5_IJSI_SC_EEEEEEEvNS4_8identityENS4_23SM90_TMA_LOAD_MULTICASTES17_vS18_EENS_8epilogue10collective6detail29Sm90TmaWarpSpecializedAdapterINS1C_15DefaultEpilogueIaSK_SK_NS1B_6thread17LinearCombinationIaLi1EiiLNS1G_9ScaleType4KindE0ELNS_15FloatRoundStyleE2EaEENS1_15EpilogueDefaultEEEEEvvEEEEvNT_6ParamsE,"ax",@progbits
	.align	128
.text._ZN7cutlass13device_kernelINS_4gemm6kernel13GemmUniversalIN4cute5tupleIJiiiiEEENS1_10collective13CollectiveMmaINS1_34MainloopSm90TmaGmmaWarpSpecializedILi36ENS5_IJNS4_1CILi2EEENSA_ILi1EEESC_EEENS1_35KernelTmaWarpSpecializedCooperativeEEENS5_IJNSA_ILi192EEENSA_ILi8EEENSA_ILi32EEEEEEaNS5_IJlSC_lEEEaSK_NS4_8TiledMMAINS4_8MMA_AtomIJNS4_4SM904GMMA25MMA_64x8x32_S32S8S8_SS_TNEEEENS4_6LayoutISD_NS5_IJSC_NSA_ILi0EEESS_EEEEENS5_IJNS4_10UnderscoreESV_SV_EEEEENS4_13SM90_TMA_LOADENS4_14ComposedLayoutINS4_7SwizzleILi1ELi4ELi3EEENS4_18smem_ptr_flag_bitsILi8EEENSR_INS5_IJSH_SI_EEENS5_IJSI_SC_EEEEEEEvNS4_8identityENS4_23SM90_TMA_LOAD_MULTICASTES17_vS18_EENS_8epilogue10collective6detail29Sm90TmaWarpSpecializedAdapterINS1C_15DefaultEpilogueIaSK_SK_NS1B_6thread17LinearCombinationIaLi1EiiLNS1G_9ScaleType4KindE0ELNS_15FloatRoundStyleE2EaEENS1_15EpilogueDefaultEEEEEvvEEEEvNT_6ParamsE:
        .type           _ZN7cutlass13device_kernelINS_4gemm6kernel13GemmUniversalIN4cute5tupleIJiiiiEEENS1_10collective13CollectiveMmaINS1_34MainloopSm90TmaGmmaWarpSpecializedILi36ENS5_IJNS4_1CILi2EEENSA_ILi1EEESC_EEENS1_35KernelTmaWarpSpecializedCooperativeEEENS5_IJNSA_ILi192EEENSA_ILi8EEENSA_ILi32EEEEEEaNS5_IJlSC_lEEEaSK_NS4_8TiledMMAINS4_8MMA_AtomIJNS4_4SM904GMMA25MMA_64x8x32_S32S8S8_SS_TNEEEENS4_6LayoutISD_NS5_IJSC_NSA_ILi0EEESS_EEEEENS5_IJNS4_10UnderscoreESV_SV_EEEEENS4_13SM90_TMA_LOADENS4_14ComposedLayoutINS4_7SwizzleILi1ELi4ELi3EEENS4_18smem_ptr_flag_bitsILi8EEENSR_INS5_IJSH_SI_EEENS5_IJSI_SC_EEEEEEEvNS4_8identityENS4_23SM90_TMA_LOAD_MULTICASTES17_vS18_EENS_8epilogue10collective6detail29Sm90TmaWarpSpecializedAdapterINS1C_15DefaultEpilogueIaSK_SK_NS1B_6thread17LinearCombinationIaLi1EiiLNS1G_9ScaleType4KindE0ELNS_15FloatRoundStyleE2EaEENS1_15EpilogueDefaultEEEEEvvEEEEvNT_6ParamsE,@function
        .size           _ZN7cutlass13device_kernelINS_4gemm6kernel13GemmUniversalIN4cute5tupleIJiiiiEEENS1_10collective13CollectiveMmaINS1_34MainloopSm90TmaGmmaWarpSpecializedILi36ENS5_IJNS4_1CILi2EEENSA_ILi1EEESC_EEENS1_35KernelTmaWarpSpecializedCooperativeEEENS5_IJNSA_ILi192EEENSA_ILi8EEENSA_ILi32EEEEEEaNS5_IJlSC_lEEEaSK_NS4_8TiledMMAINS4_8MMA_AtomIJNS4_4SM904GMMA25MMA_64x8x32_S32S8S8_SS_TNEEEENS4_6LayoutISD_NS5_IJSC_NSA_ILi0EEESS_EEEEENS5_IJNS4_10UnderscoreESV_SV_EEEEENS4_13SM90_TMA_LOADENS4_14ComposedLayoutINS4_7SwizzleILi1ELi4ELi3EEENS4_18smem_ptr_flag_bitsILi8EEENSR_INS5_IJSH_SI_EEENS5_IJSI_SC_EEEEEEEvNS4_8identityENS4_23SM90_TMA_LOAD_MULTICASTES17_vS18_EENS_8epilogue10collective6detail29Sm90TmaWarpSpecializedAdapterINS1C_15DefaultEpilogueIaSK_SK_NS1B_6thread17LinearCombinationIaLi1EiiLNS1G_9ScaleType4KindE0ELNS_15FloatRoundStyleE2EaEENS1_15EpilogueDefaultEEEEEvvEEEEvNT_6ParamsE,(.L_x_154 - _ZN7cutlass13device_kernelINS_4gemm6kernel13GemmUniversalIN4cute5tupleIJiiiiEEENS1_10collective13CollectiveMmaINS1_34MainloopSm90TmaGmmaWarpSpecializedILi36ENS5_IJNS4_1CILi2EEENSA_ILi1EEESC_EEENS1_35KernelTmaWarpSpecializedCooperativeEEENS5_IJNSA_ILi192EEENSA_ILi8EEENSA_ILi32EEEEEEaNS5_IJlSC_lEEEaSK_NS4_8TiledMMAINS4_8MMA_AtomIJNS4_4SM904GMMA25MMA_64x8x32_S32S8S8_SS_TNEEEENS4_6LayoutISD_NS5_IJSC_NSA_ILi0EEESS_EEEEENS5_IJNS4_10UnderscoreESV_SV_EEEEENS4_13SM90_TMA_LOADENS4_14ComposedLayoutINS4_7SwizzleILi1ELi4ELi3EEENS4_18smem_ptr_flag_bitsILi8EEENSR_INS5_IJSH_SI_EEENS5_IJSI_SC_EEEEEEEvNS4_8identityENS4_23SM90_TMA_LOAD_MULTICASTES17_vS18_EENS_8epilogue10collective6detail29Sm90TmaWarpSpecializedAdapterINS1C_15DefaultEpilogueIaSK_SK_NS1B_6thread17LinearCombinationIaLi1EiiLNS1G_9ScaleType4KindE0ELNS_15FloatRoundStyleE2EaEENS1_15EpilogueDefaultEEEEEvvEEEEvNT_6ParamsE)
        .other          _ZN7cutlass13device_kernelINS_4gemm6kernel13GemmUniversalIN4cute5tupleIJiiiiEEENS1_10collective13CollectiveMmaINS1_34MainloopSm90TmaGmmaWarpSpecializedILi36ENS5_IJNS4_1CILi2EEENSA_ILi1EEESC_EEENS1_35KernelTmaWarpSpecializedCooperativeEEENS5_IJNSA_ILi192EEENSA_ILi8EEENSA_ILi32EEEEEEaNS5_IJlSC_lEEEaSK_NS4_8TiledMMAINS4_8MMA_AtomIJNS4_4SM904GMMA25MMA_64x8x32_S32S8S8_SS_TNEEEENS4_6LayoutISD_NS5_IJSC_NSA_ILi0EEESS_EEEEENS5_IJNS4_10UnderscoreESV_SV_EEEEENS4_13SM90_TMA_LOADENS4_14ComposedLayoutINS4_7SwizzleILi1ELi4ELi3EEENS4_18smem_ptr_flag_bitsILi8EEENSR_INS5_IJSH_SI_EEENS5_IJSI_SC_EEEEEEEvNS4_8identityENS4_23SM90_TMA_LOAD_MULTICASTES17_vS18_EENS_8epilogue10collective6detail29Sm90TmaWarpSpecializedAdapterINS1C_15DefaultEpilogueIaSK_SK_NS1B_6thread17LinearCombinationIaLi1EiiLNS1G_9ScaleType4KindE0ELNS_15FloatRoundStyleE2EaEENS1_15EpilogueDefaultEEEEEvvEEEEvNT_6ParamsE,@"STO_CUDA_ENTRY STV_DEFAULT"
_ZN7cutlass13device_kernelINS_4gemm6kernel13GemmUniversalIN4cute5tupleIJiiiiEEENS1_10collective13CollectiveMmaINS1_34MainloopSm90TmaGmmaWarpSpecializedILi36ENS5_IJNS4_1CILi2EEENSA_ILi1EEESC_EEENS1_35KernelTmaWarpSpecializedCooperativeEEENS5_IJNSA_ILi192EEENSA_ILi8EEENSA_ILi32EEEEEEaNS5_IJlSC_lEEEaSK_NS4_8TiledMMAINS4_8MMA_AtomIJNS4_4SM904GMMA25MMA_64x8x32_S32S8S8_SS_TNEEEENS4_6LayoutISD_NS5_IJSC_NSA_ILi0EEESS_EEEEENS5_IJNS4_10UnderscoreESV_SV_EEEEENS4_13SM90_TMA_LOADENS4_14ComposedLayoutINS4_7SwizzleILi1ELi4ELi3EEENS4_18smem_ptr_flag_bitsILi8EEENSR_INS5_IJSH_SI_EEENS5_IJSI_SC_EEEEEEEvNS4_8identityENS4_23SM90_TMA_LOAD_MULTICASTES17_vS18_EENS_8epilogue10collective6detail29Sm90TmaWarpSpecializedAdapterINS1C_15DefaultEpilogueIaSK_SK_NS1B_6thread17LinearCombinationIaLi1EiiLNS1G_9ScaleType4KindE0ELNS_15FloatRoundStyleE2EaEENS1_15EpilogueDefaultEEEEEvvEEEEvNT_6ParamsE:
[----:B------:R-:W0:Y:S01]  /*0000*/  LDC R1, c[0x0][0x28] ;  /* 0x00000a00ff017b82 */ /* 0x000e220000000800 */
[----:B------:R-:W1:Y:S01]  /*0010*/  S2R R3, SR_TID.X ;  /* 0x0000000000037919 */ /* 0x000e620000002100 */
[----:B------:R-:W-:Y:S01]  /*0020*/  ELECT P0, URZ, PT ;  /* 0x00000000003f782f */ /* 0x000fe20003800000 */
[----:B------:R-:W-:Y:S01]  /*0030*/  BSSY B0, `(.L_x_0) ;  /* 0x000000f000007945 */ /* 0x000fe20003800000 */
[--C-:B-1----:R-:W-:Y:S02]  /*0040*/  SHF.R.U32.HI R0, RZ, 0x5, R3.reuse ;  /* 0x00000005ff007819 */ /* 0x102fe40000011603 */
[----:B------:R-:W-:-:S03]  /*0050*/  SHF.R.U32.HI R8, RZ, 0x7, R3 ;  /* 0x00000007ff087819 */ /* 0x000fc60000011603 */
[----:B------:R-:W1:Y:S04]  /*0060*/  SHFL.IDX PT, R2, R0, RZ, 0x1f ;  /* 0x00001fff00027589 */ /* 0x000e6800000e0000 */
[----:B------:R2:W3:Y:S01]  /*0070*/  SHFL.IDX PT, R5, R8, RZ, 0x1f ;  /* 0x00001fff08057589 */ /* 0x0004e200000e0000 */
[----:B-1----:R-:W-:-:S13]  /*0080*/  ISETP.NE.OR P0, PT, R2, RZ, !P0 ;  /* 0x000000ff0200720c */ /* 0x002fda0004705670 */
[----:B0-23--:R-:W-:Y:S05]  /*0090*/  @P0 BRA `(.L_x_1) ;  /* 0x0000000000200947 */ /* 0x00dfea0003800000 */
[----:B------:R-:W-:Y:S02]  /*00a0*/  ULDC.64 UR4, c[0x0][0x198] ;  /* 0x0000660000047ab9 */ /* 0x000fe40000000a00 */
[----:B------:R-:W-:Y:S02]  /*00b0*/  UIADD3 UR6, UP0, UR4, 0xf0, URZ ;  /* 0x000000f004067890 */ /* 0x000fe4000ff1e03f */
[----:B------:R-:W-:Y:S02]  /*00c0*/  UIADD3 UR4, UP1, UR4, 0x1f0, URZ ;  /* 0x000001f004047890 */ /* 0x000fe4000ff3e03f */
[----:B------:R-:W-:Y:S02]  /*00d0*/  UIADD3.X UR7, URZ, UR5, URZ, UP0, !UPT ;  /* 0x000000053f077290 */ /* 0x000fe400087fe43f */
[----:B------:R-:W-:-:S07]  /*00e0*/  UIADD3.X UR5, URZ, UR5, URZ, UP1, !UPT ;  /* 0x000000053f057290 */ /* 0x000fce0008ffe43f */
[----:B------:R0:W-:Y:S02]  /*00f0*/  UTMACCTL.PF [UR6] ;  /* 0x00000000060079b9 */ /* 0x0001e40008040000 */
[----:B------:R0:W-:Y:S02]  /*0100*/  UTMACCTL.PF [UR4] ;  /* 0x00000000040079b9 */ /* 0x0001e40008040000 */
[----:B0-----:R-:W-:Y:S01]  /*0110*/  NOP ;  /* 0x0000000000007918 */ /* 0x001fe20000000000 */
.L_x_1:
[----:B------:R-:W-:Y:S05]  /*0120*/  BSYNC B0 ;  /* 0x0000000000007941 */ /* 0x000fea0003800000 */
.L_x_0:
[----:B------:R-:W0:Y:S02]  /*0130*/  SHFL.IDX PT, R6, R0, RZ, 0x1f ;  /* 0x00001fff00067589 */ /* 0x000e2400000e0000 */
[----:B0-----:R-:W-:-:S13]  /*0140*/  ISETP.NE.AND P0, PT, R6, RZ, PT ;  /* 0x000000ff0600720c */ /* 0x001fda0003f05270 */
[----:B------:R-:W-:Y:S05]  /*0150*/  @P0 BRA `(.L_x_2) ;  /* 0x0000000400640947 */ /* 0x000fea0003800000 */
[----:B------:R-:W-:Y:S01]  /*0160*/  ELECT P0, URZ, PT ;  /* 0x00000000003f782f */ /* 0x000fe20003800000 */
[----:B------:R-:W-:-:S12]  /*0170*/  BSSY B0, `(.L_x_2) ;  /* 0x0000057000007945 */ /* 0x000fd80003800000 */
[----:B------:R-:W-:Y:S05]  /*0180*/  @!P0 BRA `(.L_x_3) ;  /* 0x0000000400548947 */ /* 0x000fea0003800000 */
[----:B------:R-:W0:Y:S01]  /*0190*/  S2UR UR8, SR_CgaCtaId ;  /* 0x00000000000879c3 */ /* 0x000e220000008800 */
[----:B------:R-:W-:Y:S01]  /*01a0*/  UMOV UR4, 0x400 ;  /* 0x0000040000047882 */ /* 0x000fe20000000000 */
[----:B------:R-:W-:Y:S01]  /*01b0*/  UMOV UR5, 0x1 ;  /* 0x0000000100057882 */ /* 0x000fe20000000000 */
[----:B------:R-:W-:Y:S02]  /*01c0*/  UMOV UR6, 0x4 ;  /* 0x0000000400067882 */ /* 0x000fe40000000000 */
[----:B------:R-:W-:-:S04]  /*01d0*/  UIADD3 UR6, -UR6, 0x100000, URZ ;  /* 0x0010000006067890 */ /* 0x000fc8000fffe13f */
[----:B------:R-:W-:Y:S02]  /*01e0*/  USHF.L.U32 UR7, UR6, 0xb, URZ ;  /* 0x0000000b06077899 */ /* 0x000fe4000800063f */
[----:B------:R-:W-:Y:S02]  /*01f0*/  USHF.L.U32 UR6, UR6, 0x1, URZ ;  /* 0x0000000106067899 */ /* 0x000fe4000800063f */
[----:B0-----:R-:W-:Y:S02]  /*0200*/  ULEA UR8, UR8, UR4, 0x18 ;  /* 0x0000000408087291 */ /* 0x001fe4000f8ec03f */
[----:B------:R-:W-:-:S04]  /*0210*/  UIADD3 UR4, -UR5, 0x100000, URZ ;  /* 0x0010000005047890 */ /* 0x000fc8000fffe13f */
[----:B------:R-:W-:Y:S02]  /*0220*/  USHF.L.U32 UR5, UR4, 0xb, URZ ;  /* 0x0000000b04057899 */ /* 0x000fe4000800063f */
[----:B------:R-:W-:Y:S01]  /*0230*/  USHF.L.U32 UR4, UR4, 0x1, URZ ;  /* 0x0000000104047899 */ /* 0x000fe2000800063f */
[----:B------:R-:W0:Y:S11]  /*0240*/  FENCE.VIEW.ASYNC.S ;  /* 0x00000000000073c6 */ /* 0x000e360000000000 */
[----:B0-----:R0:W1:Y:S01]  /*0250*/  SYNCS.EXCH.64 URZ, [UR8], UR4 ;  /* 0x00000004083f75b2 */ /* 0x0010620008000100 */
[----:B------:R0:W2:Y:S01]  /*0260*/  SYNCS.EXCH.64 URZ, [UR8+0x120], UR6 ;  /* 0x00012006083f75b2 */ /* 0x0000a20008000100 */
[----:B------:R0:W3:Y:S01]  /*0270*/  SYNCS.EXCH.64 URZ, [UR8+0x8], UR4 ;  /* 0x00000804083f75b2 */ /* 0x0000e20008000100 */
[----:B------:R0:W4:Y:S01]  /*0280*/  SYNCS.EXCH.64 URZ, [UR8+0x128], UR6 ;  /* 0x00012806083f75b2 */ /* 0x0001220008000100 */
[----:B------:R0:W0:Y:S01]  /*0290*/  SYNCS.EXCH.64 URZ, [UR8+0x10], UR4 ;  /* 0x00001004083f75b2 */ /* 0x0000220008000100 */
        /* <DEDUP_REMOVED lines=67> */
[----:B-1234-:R-:W-:Y:S01]  /*06d0*/  NOP ;  /* 0x0000000000007918 */ /* 0x01efe20000000000 */
.L_x_3:
[----:B0-----:R-:W-:Y:S05]  /*06e0*/  BSYNC B0 ;  /* 0x0000000000007941 */ /* 0x001fea0003800000 */
.L_x_2:
[----:B------:R-:W-:Y:S01]  /*06f0*/  SHF.R.S32.HI R4, RZ, 0x1f, R3 ;  /* 0x0000001fff047819 */ /* 0x000fe20000011403 */
[----:B------:R-:W0:Y:S01]  /*0700*/  SHFL.IDX PT, R0, R0, RZ, 0x1f ;  /* 0x00001fff00007589 */ /* 0x000e2200000e0000 */
[----:B------:R-:W1:Y:S01]  /*0710*/  S2UR UR8, SR_CTAID.X ;  /* 0x00000000000879c3 */ /* 0x000e620000002500 */
[----:B------:R-:W-:Y:S02]  /*0720*/  ELECT P0, URZ, PT ;  /* 0x00000000003f782f */ /* 0x000fe40003800000 */
[----:B------:R-:W-:Y:S01]  /*0730*/  LEA.HI R4, R4, R3, RZ, 0x7 ;  /* 0x0000000304047211 */ /* 0x000fe200078f38ff */
[----:B------:R-:W-:Y:S01]  /*0740*/  ULDC UR4, c[0x0][0x150] ;  /* 0x0000540000047ab9 */ /* 0x000fe20000000800 */
[----:B------:R-:W-:Y:S01]  /*0750*/  SHF.R.S32.HI R9, RZ, 0x1f, R6 ;  /* 0x0000001fff097819 */ /* 0x000fe20000011406 */
[----:B------:R-:W-:Y:S01]  /*0760*/  NOP ;  /* 0x0000000000007918 */ /* 0x000fe20000000000 */
[----:B------:R-:W-:Y:S01]  /*0770*/  LOP3.LUT R4, R4, 0xffffff80, RZ, 0xc0, !PT ;  /* 0xffffff8004047812 */ /* 0x000fe200078ec0ff */
[----:B------:R-:W-:Y:S01]  /*0780*/  IMAD.MOV.U32 R23, RZ, RZ, 0x1 ;  /* 0x00000001ff177424 */ /* 0x000fe200078e00ff */
[----:B------:R-:W-:Y:S01]  /*0790*/  LEA.HI R9, R9, R6, RZ, 0x2 ;  /* 0x0000000609097211 */ /* 0x000fe200078f10ff */
[----:B------:R-:W2:Y:S01]  /*07a0*/  LDC R12, c[0x0][0x144] ;  /* 0x00005100ff0c7b82 */ /* 0x000ea20000000800 */
[----:B------:R-:W-:Y:S01]  /*07b0*/  NOP ;  /* 0x0000000000007918 */ /* 0x000fe20000000000 */
[----:B------:R-:W-:Y:S01]  /*07c0*/  IMAD.IADD R10, R3, 0x1, -R4 ;  /* 0x00000001030a7824 */ /* 0x000fe200078e0a04 */
[----:B------:R-:W-:Y:S01]  /*07d0*/  LOP3.LUT R9, R9, 0x3ffffffc, RZ, 0xc0, !PT ;  /* 0x3ffffffc09097812 */ /* 0x000fe200078ec0ff */
[----:B------:R-:W3:Y:S01]  /*07e0*/  S2R R4, SR_CTAID.Y ;  /* 0x0000000000047919 */ /* 0x000ee20000002600 */
[----:B------:R-:W-:-:S02]  /*07f0*/  ISETP.NE.AND P3, PT, R5, RZ, PT ;  /* 0x000000ff0500720c */ /* 0x000fc40003f65270 */
[----:B------:R-:W-:Y:S01]  /*0800*/  SHF.R.S32.HI R7, RZ, 0x1f, R10 ;  /* 0x0000001fff077819 */ /* 0x000fe2000001140a */
[----:B------:R-:W-:Y:S01]  /*0810*/  IMAD.IADD R6, R6, 0x1, -R9 ;  /* 0x0000000106067824 */ /* 0x000fe200078e0a09 */
[----:B------:R-:W4:Y:S01]  /*0820*/  LDC R13, c[0x0][0x140] ;  /* 0x00005000ff0d7b82 */ /* 0x000f220000000800 */
[----:B------:R-:W-:Y:S02]  /*0830*/  SHF.R.S32.HI R9, RZ, 0x1f, R2 ;  /* 0x0000001fff097819 */ /* 0x000fe40000011402 */
[----:B------:R-:W-:Y:S02]  /*0840*/  LEA.HI R7, R7, R10, RZ, 0x3 ;  /* 0x0000000a07077211 */ /* 0x000fe400078f18ff */
[----:B0-----:R-:W-:Y:S02]  /*0850*/  ISETP.NE.OR P0, PT, R0, RZ, !P0 ;  /* 0x000000ff0000720c */ /* 0x001fe40004705670 */
[----:B------:R-:W-:Y:S02]  /*0860*/  SHF.R.S32.HI R0, RZ, 0x3, R7 ;  /* 0x00000003ff007819 */ /* 0x000fe40000011407 */
[----:B-1----:R-:W-:-:S02]  /*0870*/  I2FP.F32.U32 R11, UR8 ;  /* 0x00000008000b7c45 */ /* 0x002fc40008201000 */
[----:B------:R-:W-:Y:S02]  /*0880*/  SHF.R.S32.HI R7, RZ, 0x1f, R7 ;  /* 0x0000001fff077819 */ /* 0x000fe40000011407 */
[----:B------:R-:W-:Y:S01]  /*0890*/  LEA.HI R9, R9, R2, RZ, 0x2 ;  /* 0x0000000209097211 */ /* 0x000fe200078f10ff */
[----:B------:R-:W-:Y:S01]  /*08a0*/  FMUL R11, R11, UR4 ;  /* 0x000000040b0b7c20 */ /* 0x000fe20008400000 */
[----:B------:R-:W-:Y:S01]  /*08b0*/  LEA.HI R7, R7, R0, RZ, 0x2 ;  /* 0x0000000007077211 */ /* 0x000fe200078f10ff */
[----:B------:R-:W-:Y:S01]  /*08c0*/  ULDC UR4, c[0x0][0x154] ;  /* 0x0000550000047ab9 */ /* 0x000fe20000000800 */
[----:B------:R-:W-:Y:S01]  /*08d0*/  LOP3.LUT R9, R9, 0xfffffffc, RZ, 0xc0, !PT ;  /* 0xfffffffc09097812 */ /* 0x000fe200078ec0ff */
[----:B------:R-:W-:Y:S01]  /*08e0*/  VOTEU.ALL UP0, P0 ;  /* 0x00000000003f7886 */ /* 0x000fe20000000000 */
[----:B------:R-:W-:Y:S01]  /*08f0*/  LOP3.LUT R7, R7, 0xfffffffc, RZ, 0xc0, !PT ;  /* 0xfffffffc07077812 */ /* 0x000fe200078ec0ff */
[----:B------:R-:W0:Y:S01]  /*0900*/  F2I.U32.TRUNC.NTZ R11, R11 ;  /* 0x0000000b000b7305 */ /* 0x000e22000020f000 */
[----:B------:R-:W-:Y:S01]  /*0910*/  VOTEU.ALL UP1, P0 ;  /* 0x00000000003f7886 */ /* 0x000fe20000020000 */
[----:B------:R-:W-:Y:S01]  /*0920*/  IMAD.IADD R2, R2, 0x1, -R9 ;  /* 0x0000000102027824 */ /* 0x000fe200078e0a09 */
[----:B------:R-:W1:Y:S01]  /*0930*/  @!UP0 S2UR UR7, SR_CgaCtaId ;  /* 0x00000000000789c3 */ /* 0x000e620000008800 */
[----:B------:R-:W-:Y:S01]  /*0940*/  IMAD.IADD R7, R0, 0x1, -R7 ;  /* 0x0000000100077824 */ /* 0x000fe200078e0a07 */
[----:B------:R-:W-:Y:S01]  /*0950*/  @!UP0 UMOV UR6, 0x400 ;  /* 0x0000040000068882 */ /* 0x000fe20000000000 */
[----:B----4-:R-:W-:-:S02]  /*0960*/  ISETP.EQ.U32.AND P2, PT, R13, 0x1, PT ;  /* 0x000000010d00780c */ /* 0x010fc40003f42070 */
[----:B------:R-:W-:Y:S01]  /*0970*/  IMAD R22, R6, 0x4, R7 ;  /* 0x0000000406167824 */ /* 0x000fe200078e0207 */
[----:B---3--:R-:W-:Y:S02]  /*0980*/  I2FP.F32.U32 R6, R4 ;  /* 0x0000000400067245 */ /* 0x008fe40000201000 */
[----:B------:R-:W3:Y:S01]  /*0990*/  LDC R7, c[0x0][0x148] ;  /* 0x00005200ff077b82 */ /* 0x000ee20000000800 */
[----:B------:R-:W-:Y:S02]  /*09a0*/  ISETP.NE.AND P1, PT, R2, 0x3, PT ;  /* 0x000000030200780c */ /* 0x000fe40003f25270 */
[----:B------:R-:W-:Y:S01]  /*09b0*/  LEA.HI R0, R22, R22, RZ, 0x1 ;  /* 0x0000001616007211 */ /* 0x000fe200078f08ff */
[----:B0-----:R-:W-:Y:S01]  /*09c0*/  IMAD.MOV R15, RZ, RZ, -R11 ;  /* 0x000000ffff0f7224 */ /* 0x001fe200078e0a0b */
[----:B------:R-:W-:Y:S02]  /*09d0*/  ISETP.EQ.OR P1, PT, R2, RZ, !P1 ;  /* 0x000000ff0200720c */ /* 0x000fe40004f22670 */
[----:B------:R-:W-:Y:S01]  /*09e0*/  LOP3.LUT R11, R0, 0xfffffffe, RZ, 0xc0, !PT ;  /* 0xfffffffe000b7812 */ /* 0x000fe200078ec0ff */
[----:B------:R-:W-:Y:S01]  /*09f0*/  FMUL R0, R6, UR4 ;  /* 0x0000000406007c20 */ /* 0x000fe20008400000 */
[----:B--2---:R-:W-:Y:S01]  /*0a00*/  IMAD R6, R12, R15, UR8 ;  /* 0x000000080c067e24 */ /* 0x004fe2000f8e020f */
[----:B------:R-:W-:Y:S01]  /*0a10*/  UMOV UR4, 0x20 ;  /* 0x0000002000047882 */ /* 0x000fe20000000000 */
[----:B------:R-:W-:Y:S01]  /*0a20*/  VIADD R12, R5, 0xffffffff ;  /* 0xffffffff050c7836 */ /* 0x000fe20000000000 */
[----:B------:R-:W-:-:S04]  /*0a30*/  @!UP0 UIADD3 UR4, -UR4, 0x100000, URZ ;  /* 0x0010000004048890 */ /* 0x000fc8000fffe13f */
[----:B------:R-:W-:Y:S02]  /*0a40*/  @!UP0 USHF.L.U32 UR5, UR4, 0xb, URZ ;  /* 0x0000000b04058899 */ /* 0x000fe4000800063f */
[----:B------:R-:W-:Y:S01]  /*0a50*/  @!UP0 USHF.L.U32 UR4, UR4, 0x1, URZ ;  /* 0x0000000104048899 */ /* 0x000fe2000800063f */
[----:B------:R-:W-:Y:S01]  /*0a60*/  IMAD.IADD R11, R22, 0x1, -R11 ;  /* 0x00000001160b7824 */ /* 0x000fe200078e0a0b */
[----:B------:R-:W0:Y:S01]  /*0a70*/  F2I.U32.TRUNC.NTZ R0, R0 ;  /* 0x0000000000007305 */ /* 0x000e22000020f000 */
[----:B------:R-:W-:Y:S01]  /*0a80*/  ISETP.EQ.AND P1, PT, R5, RZ, P1 ;  /* 0x000000ff0500720c */ /* 0x000fe20000f22270 */
[----:B-1----:R-:W-:Y:S01]  /*0a90*/  @!UP0 ULEA UR6, UR7, UR6, 0x18 ;  /* 0x0000000607068291 */ /* 0x002fe2000f8ec03f */
[----:B------:R-:W-:Y:S01]  /*0aa0*/  ISETP.GE.U32.AND P6, PT, R12, 0x2, PT ;  /* 0x000000020c00780c */ /* 0x000fe20003fc6070 */
[----:B------:R-:W-:Y:S01]  /*0ab0*/  VOTEU.ALL UP0, P0 ;  /* 0x00000000003f7886 */ /* 0x000fe20000000000 */
[----:B------:R-:W-:Y:S01]  /*0ac0*/  ISETP.NE.AND P4, PT, R11, R6, PT ;  /* 0x000000060b00720c */ /* 0x000fe20003f85270 */
[----:B------:R-:W-:Y:S01]  /*0ad0*/  IMAD.SHL.U32 R11, R22, 0x4, RZ ;  /* 0x00000004160b7824 */ /* 0x000fe200078e00ff */
[----:B------:R-:W-:-:S02]  /*0ae0*/  LOP3.LUT P0, RZ, R10, 0x7, RZ, 0xc0, !PT ;  /* 0x000000070aff7812 */ /* 0x000fc4000780c0ff */
[----:B------:R-:W-:Y:S02]  /*0af0*/  SEL R16, RZ, 0x1, !P1 ;  /* 0x00000001ff107807 */ /* 0x000fe40004800000 */
[----:B------:R-:W-:Y:S02]  /*0b00*/  LOP3.LUT R22, R22, 0xc, R11, 0x78, !PT ;  /* 0x0000000c16167812 */ /* 0x000fe400078e780b */
[----:B------:R-:W-:Y:S01]  /*0b10*/  SEL R16, R16, 0x2, P6 ;  /* 0x0000000210107807 */ /* 0x000fe20003000000 */
[----:B------:R-:W1:Y:S02]  /*0b20*/  FENCE.VIEW.ASYNC.S ;  /* 0x00000000000073c6 */ /* 0x000e640000000000 */
[----:B-1----:R1:W2:Y:S01]  /*0b30*/  @!UP0 SYNCS.EXCH.64 URZ, [UR6+0x250], UR4 ;  /* 0x00025004063f85b2 */ /* 0x0022a20008000100 */
[----:B0-----:R-:W-:Y:S01]  /*0b40*/  IMAD.MOV R24, RZ, RZ, -R0 ;  /* 0x000000ffff187224 */ /* 0x001fe200078e0a00 */
[C---:B------:R-:W-:Y:S02]  /*0b50*/  ISETP.LT.U32.AND P0, PT, R22.reuse, 0x2, !P0 ;  /* 0x000000021600780c */ /* 0x040fe40004701070 */
[----:B------:R-:W-:Y:S01]  /*0b60*/  @P4 LEA.HI R0, R22, R22, RZ, 0x1 ;  /* 0x0000001616004211 */ /* 0x000fe200078f08ff */
[----:B---3--:R-:W-:-:S03]  /*0b70*/  IMAD R9, R7, R24, R4 ;  /* 0x0000001807097224 */ /* 0x008fc600078e0204 */
[----:B------:R-:W-:-:S04]  /*0b80*/  @P4 SHF.R.S32.HI R0, RZ, 0x1, R0 ;  /* 0x00000001ff004819 */ /* 0x000fc80000011400 */
[----:B------:R-:W-:Y:S02]  /*0b90*/  @P4 ISETP.NE.AND P5, PT, R0, R9, PT ;  /* 0x000000090000420c */ /* 0x000fe40003fa5270 */
[----:B------:R-:W-:Y:S02]  /*0ba0*/  SEL R0, RZ, 0x1, !P0 ;  /* 0x00000001ff007807 */ /* 0x000fe40004000000 */
[----:B------:R-:W-:Y:S01]  /*0bb0*/  @P4 SEL R23, RZ, 0x1, P5 ;  /* 0x00000001ff174807 */ /* 0x000fe20002800000 */
[----:B------:R1:W0:Y:S01]  /*0bc0*/  @!UP1 SYNCS.EXCH.64 URZ, [UR6+0x258], UR4 ;  /* 0x00025804063f95b2 */ /* 0x0002220008000100 */
[----:B------:R-:W-:Y:S02]  /*0bd0*/  NOP ;  /* 0x0000000000007918 */ /* 0x000fe40000000000 */
[----:B------:R-:W-:Y:S02]  /*0be0*/  LOP3.LUT R23, R23, R0, RZ, 0xc0, !PT ;  /* 0x0000000017177212 */ /* 0x000fe400078ec0ff */
[----:B------:R-:W-:Y:S01]  /*0bf0*/  LOP3.LUT R0, R3, 0x7f, RZ, 0xc0, !PT ;  /* 0x0000007f03007812 */ /* 0x000fe200078ec0ff */
[----:B-12---:R-:W-:Y:S06]  /*0c00*/  @!P2 BRA `(.L_x_4) ;  /* 0x000000000008a947 */ /* 0x006fec0003800000 */
[----:B0-----:R-:W-:Y:S01]  /*0c10*/  UCGABAR_ARV ;  /* 0x00000000000079c7 */ /* 0x001fe20008000000 */
[----:B------:R-:W-:Y:S05]  /*0c20*/  BRA `(.L_x_5) ;  /* 0x0000000000047947 */ /* 0x000fea0003800000 */
.L_x_4:
[----:B0-----:R-:W-:Y:S01]  /*0c30*/  NOP ;  /* 0x0000000000007918 */ /* 0x001fe20000000000 */
.L_x_5:
[----:B------:R-:W0:Y:S01]  /*0c40*/  LDC R17, c[0x0][0x65c] ;  /* 0x00019700ff117b82 */ /* 0x000e220000000800 */
[----:B------:R-:W-:Y:S02]  /*0c50*/  IMAD.U32 R10, RZ, RZ, UR8 ;  /* 0x00000008ff0a7e24 */ /* 0x000fe4000f8e00ff */
[----:B------:R-:W-:Y:S01]  /*0c60*/  IMAD.MOV.U32 R11, RZ, RZ, RZ ;  /* 0x000000ffff0b7224 */ /* 0x000fe200078e00ff */
[----:B0-----:R-:W-:-:S04]  /*0c70*/  ISETP.NE.AND P1, PT, R17, 0x1, PT ;  /* 0x000000011100780c */ /* 0x001fc80003f25270 */
[----:B------:R-:W-:-:S09]  /*0c80*/  P2R R5, PR, RZ, 0x2 ;  /* 0x00000002ff057803 */ /* 0x000fd20000000000 */
[----:B------:R-:W0:Y:S01]  /*0c90*/  @P1 LDC R19, c[0x0][0x10] ;  /* 0x00000400ff131b82 */ /* 0x000e220000000800 */
[----:B------:R-:W-:Y:S02]  /*0ca0*/  @P1 IMAD.MOV.U32 R5, RZ, RZ, RZ ;  /* 0x000000ffff051224 */ /* 0x000fe400078e00ff */
[----:B------:R-:W-:-:S05]  /*0cb0*/  @P1 IMAD.MOV.U32 R13, RZ, RZ, RZ ;  /* 0x000000ffff0d1224 */ /* 0x000fca00078e00ff */
[----:B------:R-:W1:Y:S01]  /*0cc0*/  @!P1 LDC R9, c[0x0][0xc] ;  /* 0x00000300ff099b82 */ /* 0x000e620000000800 */
[----:B------:R-:W-:Y:S01]  /*0cd0*/  ULDC UR4, c[0x0][0xc] ;  /* 0x0000030000047ab9 */ /* 0x000fe20000000800 */
[----:B------:R-:W-:Y:S01]  /*0ce0*/  ULDC UR5, c[0x0][0x10] ;  /* 0x0000040000057ab9 */ /* 0x000fe20000000800 */
[----:B------:R-:W-:Y:S01]  /*0cf0*/  ULDC UR6, c[0x0][0x14] ;  /* 0x0000050000067ab9 */ /* 0x000fe20000000800 */
[----:B------:R-:W-:-:S04]  /*0d00*/  UIMAD.WIDE.U32 UR4, UR4, UR5, URZ ;  /* 0x00000005040472a5 */ /* 0x000fc8000f8e003f */
[----:B------:R-:W-:Y:S02]  /*0d10*/  UIMAD.WIDE.U32 UR36, UR4, UR6, URZ ;  /* 0x00000006042472a5 */ /* 0x000fe4000f8e003f */
[----:B------:R-:W-:-:S04]  /*0d20*/  UIMAD UR42, UR5, UR6, URZ ;  /* 0x00000006052a72a4 */ /* 0x000fc8000f8e023f */
[----:B------:R-:W-:Y:S01]  /*0d30*/  UIADD3 UR42, UR37, UR42, URZ ;  /* 0x0000002a252a7290 */ /* 0x000fe2000fffe03f */
[----:B0-----:R-:W-:-:S04]  /*0d40*/  @P1 IMAD.WIDE.U32 R18, R19, UR8, R4 ;  /* 0x0000000813121c25 */ /* 0x001fc8000f8e0004 */
[----:B------:R-:W-:Y:S02]  /*0d50*/  @P1 IMAD.IADD R19, R19, 0x1, R13 ;  /* 0x0000000113131824 */ /* 0x000fe400078e020d */
[----:B-1----:R-:W-:-:S04]  /*0d60*/  @!P1 IMAD.WIDE.U32 R10, R4, R9, R10 ;  /* 0x00000009040a9225 */ /* 0x002fc800078e000a */
[----:B------:R-:W-:Y:S02]  /*0d70*/  @!P1 IMAD.MOV.U32 R18, RZ, RZ, R10 ;  /* 0x000000ffff129224 */ /* 0x000fe400078e000a */
[----:B------:R-:W-:Y:S01]  /*0d80*/  @!P1 IMAD.MOV.U32 R19, RZ, RZ, R11 ;  /* 0x000000ffff139224 */ /* 0x000fe200078e000b */
[----:B------:R-:W-:Y:S06]  /*0d90*/  @!P2 BRA `(.L_x_6) ;  /* 0x00000000000ca947 */ /* 0x000fec0003800000 */
[----:B------:R-:W-:Y:S01]  /*0da0*/  UCGABAR_WAIT ;  /* 0x0000000000007dc7 */ /* 0x000fe20008000000 */
[----:B------:R-:W-:Y:S01]  /*0db0*/  CCTL.IVALL ;  /* 0x00000000ff00798f */ /* 0x000fe20002000000 */
[----:B------:R-:W-:Y:S05]  /*0dc0*/  BRA `(.L_x_7) ;  /* 0x0000000000047947 */ /* 0x000fea0003800000 */
.L_x_6:
[----:B------:R-:W-:Y:S06]  /*0dd0*/  BAR.SYNC.DEFER_BLOCKING 0x0 ;  /* 0x0000000000007b1d */ /* 0x000fec0000010000 */
.L_x_7:
[----:B------:R-:W-:Y:S05]  /*0de0*/  @!P3 BRA `(.L_x_8) ;  /* 0x00000024003cb947 */ /* 0x000fea0003800000 */
[----:B------:R-:W-:-:S13]  /*0df0*/  ISETP.GT.U32.AND P0, PT, R12, 0x1, PT ;  /* 0x000000010c00780c */ /* 0x000fda0003f04070 */
[----:B------:R-:W-:Y:S05]  /*0e00*/  @P0 EXIT ;  /* 0x000000000000094d */ /* 0x000fea0003800000 */
[----:B------:R-:W-:Y:S01]  /*0e10*/  ULDC.64 UR4, c[0x0][0x650] ;  /* 0x0001940000047ab9 */ /* 0x000fe20000000a00 */
[----:B------:R-:W-:Y:S01]  /*0e20*/  PRMT R2, RZ, 0x7610, R2 ;  /* 0x00007610ff027816 */ /* 0x000fe20000000002 */
[----:B------:R-:W-:Y:S01]  /*0e30*/  IMAD.MOV.U32 R47, RZ, RZ, -0x1 ;  /* 0xffffffffff2f7424 */ /* 0x000fe200078e00ff */
[----:B------:R-:W-:Y:S01]  /*0e40*/  ISETP.GE.U32.AND P0, PT, R18, UR4, PT ;  /* 0x0000000412007c0c */ /* 0x000fe2000bf06070 */
[----:B------:R-:W-:Y:S02]  /*0e50*/  IMAD.MOV.U32 R48, RZ, RZ, -0x1 ;  /* 0xffffffffff307424 */ /* 0x000fe400078e00ff */
[----:B------:R-:W-:Y:S01]  /*0e60*/  IMAD.MOV.U32 R51, RZ, RZ, -0x1 ;  /* 0xffffffffff337424 */ /* 0x000fe200078e00ff */
[----:B------:R-:W-:-:S13]  /*0e70*/  ISETP.GE.U32.AND.EX P0, PT, R19, UR5, PT, P0 ;  /* 0x0000000513007c0c */ /* 0x000fda000bf06100 */
[----:B------:R-:W-:Y:S05]  /*0e80*/  @P0 BRA `(.L_x_9) ;  /* 0x0000000400280947 */ /* 0x000fea0003800000 */
[----:B------:R-:W0:Y:S01]  /*0e90*/  LDC.64 R26, c[0x0][0x628] ;  /* 0x00018a00ff1a7b82 */ /* 0x000e220000000a00 */
[----:B------:R-:W-:Y:S02]  /*0ea0*/  IMAD.MOV.U32 R10, RZ, RZ, R18 ;  /* 0x000000ffff0a7224 */ /* 0x000fe400078e0012 */
[----:B------:R-:W-:-:S05]  /*0eb0*/  IMAD.MOV.U32 R11, RZ, RZ, R19 ;  /* 0x000000ffff0b7224 */ /* 0x000fca00078e0013 */
[----:B------:R-:W1:Y:S08]  /*0ec0*/  LDC R2, c[0x0][0x630] ;  /* 0x00018c00ff027b82 */ /* 0x000e700000000800 */
[----:B------:R-:W2:Y:S01]  /*0ed0*/  LDC.64 R28, c[0x0][0x620] ;  /* 0x00018800ff1c7b82 */ /* 0x000ea20000000a00 */
[----:B0-----:R-:W-:-:S04]  /*0ee0*/  ISETP.NE.U32.AND P0, PT, R26, RZ, PT ;  /* 0x000000ff1a00720c */ /* 0x001fc80003f05070 */
[----:B------:R-:W-:-:S13]  /*0ef0*/  ISETP.NE.AND.EX P0, PT, R27, RZ, PT, P0 ;  /* 0x000000ff1b00720c */ /* 0x000fda0003f05300 */
[----:B-12---:R-:W-:Y:S05]  /*0f00*/  @!P0 BRA `(.L_x_10) ;  /* 0x0000000000288947 */ /* 0x006fea0003800000 */
[----:B------:R-:W0:Y:S02]  /*0f10*/  LDC R9, c[0x0][0x634] ;  /* 0x00018d00ff097b82 */ /* 0x000e240000000800 */
[----:B0-----:R-:W-:-:S05]  /*0f20*/  IADD3 R9, P0, R18, R9, RZ ;  /* 0x0000000912097210 */ /* 0x001fca0007f1e0ff */
[----:B------:R-:W-:-:S04]  /*0f30*/  IMAD.X R21, RZ, RZ, R19, P0 ;  /* 0x000000ffff157224 */ /* 0x000fc800000e0613 */
[----:B------:R-:W-:-:S04]  /*0f40*/  IMAD.WIDE.U32 R10, R21, R26, RZ ;  /* 0x0000001a150a7225 */ /* 0x000fc800078e00ff */
[----:B------:R-:W-:-:S04]  /*0f50*/  IMAD.WIDE.U32 R12, P0, R9, R27, R10 ;  /* 0x0000001b090c7225 */ /* 0x000fc8000780000a */
[----:B------:R-:W-:-:S04]  /*0f60*/  IMAD.WIDE.U32 R10, R9, R26, RZ ;  /* 0x0000001a090a7225 */ /* 0x000fc800078e00ff */
[----:B------:R-:W-:Y:S01]  /*0f70*/  IMAD.X R15, RZ, RZ, RZ, P0 ;  /* 0x000000ffff0f7224 */ /* 0x000fe200000e06ff */
[----:B------:R-:W-:Y:S01]  /*0f80*/  IADD3 RZ, P0, R11, R12, RZ ;  /* 0x0000000c0bff7210 */ /* 0x000fe20007f1e0ff */
[----:B------:R-:W-:-:S04]  /*0f90*/  IMAD.MOV.U32 R14, RZ, RZ, R13 ;  /* 0x000000ffff0e7224 */ /* 0x000fc800078e000d */
[----:B------:R-:W-:-:S08]  /*0fa0*/  IMAD.WIDE.U32.X R10, R21, R27, R14, P0 ;  /* 0x0000001b150a7225 */ /* 0x000fd000000e040e */
.L_x_10:
[----:B------:R-:W0:Y:S01]  /*0fb0*/  LDC.64 R30, c[0x0][0x640] ;  /* 0x00019000ff1e7b82 */ /* 0x000e220000000a00 */
[-CC-:B------:R-:W-:Y:S01]  /*0fc0*/  SHF.R.U64 R51, R10, R2.reuse, R11.reuse ;  /* 0x000000020a337219 */ /* 0x180fe2000000120b */
[----:B------:R-:W-:Y:S01]  /*0fd0*/  IMAD.MOV.U32 R25, RZ, RZ, 0x1 ;  /* 0x00000001ff197424 */ /* 0x000fe200078e00ff */
[----:B------:R-:W-:Y:S02]  /*0fe0*/  SHF.R.U32.HI R2, RZ, R2, R11 ;  /* 0x00000002ff027219 */ /* 0x000fe4000001160b */
[----:B------:R-:W-:-:S03]  /*0ff0*/  IADD3 R5, P0, RZ, -R51, RZ ;  /* 0x80000033ff057210 */ /* 0x000fc60007f1e0ff */
[----:B------:R-:W1:Y:S02]  /*1000*/  LDC R12, c[0x0][0x618] ;  /* 0x00018600ff0c7b82 */ /* 0x000e640000000800 */
[----:B------:R-:W-:Y:S02]  /*1010*/  IMAD.X R9, RZ, RZ, ~R2, P0 ;  /* 0x000000ffff097224 */ /* 0x000fe400000e0e02 */
[----:B------:R-:W-:-:S04]  /*1020*/  IMAD.WIDE.U32 R10, R5, R28, R18 ;  /* 0x0000001c050a7225 */ /* 0x000fc800078e0012 */
[----:B------:R-:W2:Y:S01]  /*1030*/  LDC R20, c[0x0][0x608] ;  /* 0x00018200ff147b82 */ /* 0x000ea20000000800 */
[----:B------:R-:W-:Y:S02]  /*1040*/  IMAD R2, R9, R28, RZ ;  /* 0x0000001c09027224 */ /* 0x000fe400078e02ff */
[----:B------:R-:W-:Y:S02]  /*1050*/  IMAD.MOV.U32 R9, RZ, RZ, -0x1 ;  /* 0xffffffffff097424 */ /* 0x000fe400078e00ff */
[----:B------:R-:W-:Y:S02]  /*1060*/  IMAD R5, R5, R29, R2 ;  /* 0x0000001d05057224 */ /* 0x000fe400078e0202 */
[----:B------:R-:W-:Y:S01]  /*1070*/  IMAD R29, R7, R24, R4 ;  /* 0x00000018071d7224 */ /* 0x000fe200078e0204 */
[----:B------:R-:W3:Y:S01]  /*1080*/  LDC R26, c[0x0][0x658] ;  /* 0x00019600ff1a7b82 */ /* 0x000ee20000000800 */
[----:B------:R-:W-:Y:S01]  /*1090*/  IMAD.IADD R5, R11, 0x1, R5 ;  /* 0x000000010b057824 */ /* 0x000fe200078e0205 */
[----:B0-----:R-:W-:-:S04]  /*10a0*/  ISETP.NE.U32.AND P0, PT, R30, RZ, PT ;  /* 0x000000ff1e00720c */ /* 0x001fc80003f05070 */
[----:B------:R-:W-:Y:S02]  /*10b0*/  ISETP.NE.AND.EX P0, PT, R31, RZ, PT, P0 ;  /* 0x000000ff1f00720c */ /* 0x000fe40003f05300 */
[----:B------:R-:W0:Y:S01]  /*10c0*/  LDC R47, c[0x0][0x600] ;  /* 0x00018000ff2f7b82 */ /* 0x000e220000000800 */
[-CC-:B-1----:R-:W-:Y:S02]  /*10d0*/  SHF.R.U64 R14, R10, R12.reuse, R5.reuse ;  /* 0x0000000c0a0e7219 */ /* 0x182fe40000001205 */
[----:B------:R-:W-:-:S05]  /*10e0*/  SHF.R.U32.HI R5, RZ, R12, R5 ;  /* 0x0000000cff057219 */ /* 0x000fca0000011605 */
[----:B------:R-:W1:Y:S01]  /*10f0*/  LDC R21, c[0x0][0x648] ;  /* 0x00019200ff157b82 */ /* 0x000e620000000800 */
[-CC-:B--2---:R-:W-:Y:S02]  /*1100*/  SHF.R.U64 R32, R14, R20.reuse, R5.reuse ;  /* 0x000000140e207219 */ /* 0x184fe40000001205 */
[----:B------:R-:W-:-:S05]  /*1110*/  SHF.R.U32.HI R5, RZ, R20, R5 ;  /* 0x00000014ff057219 */ /* 0x000fca0000011605 */
[----:B------:R-:W2:Y:S01]  /*1120*/  LDC R28, c[0x0][0x638] ;  /* 0x00018e00ff1c7b82 */ /* 0x000ea20000000800 */
[-CC-:B---3--:R-:W-:Y:S02]  /*1130*/  SHF.R.U64 R20, R32, R26.reuse, R5.reuse ;  /* 0x0000001a20147219 */ /* 0x188fe40000001205 */
[-C--:B------:R-:W-:Y:S02]  /*1140*/  SHF.L.U32 R2, R9, R26.reuse, RZ ;  /* 0x0000001a09027219 */ /* 0x080fe400000006ff */
[----:B------:R-:W-:Y:S01]  /*1150*/  SHF.R.U32.HI R5, RZ, R26, R5 ;  /* 0x0000001aff057219 */ /* 0x000fe20000011605 */
[----:B------:R-:W-:Y:S01]  /*1160*/  IMAD.MOV.U32 R4, RZ, RZ, R20 ;  /* 0x000000ffff047224 */ /* 0x000fe200078e0014 */
[----:B------:R-:W-:Y:S01]  /*1170*/  LOP3.LUT R7, RZ, R2, RZ, 0x33, !PT ;  /* 0x00000002ff077212 */ /* 0x000fe200078e33ff */
[----:B------:R-:W3:Y:S01]  /*1180*/  LDC R27, c[0x0][0x610] ;  /* 0x00018400ff1b7b82 */ /* 0x000ee20000000800 */
[----:B------:R-:W-:Y:S05]  /*1190*/  @!P0 BRA `(.L_x_11) ;  /* 0x0000000000288947 */ /* 0x000fea0003800000 */
[----:B------:R-:W4:Y:S02]  /*11a0*/  LDC R9, c[0x0][0x64c] ;  /* 0x00019300ff097b82 */ /* 0x000f240000000800 */
[----:B----4-:R-:W-:-:S05]  /*11b0*/  IADD3 R9, P0, R20, R9, RZ ;  /* 0x0000000914097210 */ /* 0x010fca0007f1e0ff */
        /* <DEDUP_REMOVED lines=8> */
.L_x_11:
[----:B-1----:R-:W-:Y:S01]  /*1240*/  SHF.R.U64 R4, R4, R21, R5 ;  /* 0x0000001504047219 */ /* 0x002fe20000001205 */
[----:B0-----:R-:W-:Y:S01]  /*1250*/  VIADD R5, R47, 0xffffffff ;  /* 0xffffffff2f057836 */ /* 0x001fe20000000000 */
[----:B------:R-:W-:Y:S02]  /*1260*/  SHF.L.U32 R2, R25, R26, RZ ;  /* 0x0000001a19027219 */ /* 0x000fe400000006ff */
[----:B------:R-:W-:Y:S01]  /*1270*/  LOP3.LUT R7, R32, R7, RZ, 0xc0, !PT ;  /* 0x0000000720077212 */ /* 0x000fe200078ec0ff */
[----:B------:R-:W-:Y:S01]  /*1280*/  IMAD.MOV R9, RZ, RZ, -R4 ;  /* 0x000000ffff097224 */ /* 0x000fe200078e0a04 */
[----:B------:R-:W-:Y:S02]  /*1290*/  SEL R6, R6, R29, !P1 ;  /* 0x0000001d06067207 */ /* 0x000fe40004800000 */
[----:B------:R-:W-:Y:S01]  /*12a0*/  LOP3.LUT R5, R14, R5, RZ, 0xc0, !PT ;  /* 0x000000050e057212 */ /* 0x000fe200078ec0ff */
[----:B------:R-:W-:Y:S02]  /*12b0*/  IMAD R7, R2, R4, R7 ;  /* 0x0000000402077224 */ /* 0x000fe400078e0207 */
[----:B--2---:R-:W-:-:S02]  /*12c0*/  IMAD R2, R9, R28, R20 ;  /* 0x0000001c09027224 */ /* 0x004fc400078e0214 */
[----:B---3--:R-:W-:Y:S02]  /*12d0*/  IMAD R6, R7, R27, R6 ;  /* 0x0000001b07067224 */ /* 0x008fe400078e0206 */
[----:B------:R-:W-:Y:S02]  /*12e0*/  IMAD R47, R2, R47, R5 ;  /* 0x0000002f022f7224 */ /* 0x000fe400078e0205 */
[----:B------:R-:W-:-:S03]  /*12f0*/  IMAD.MOV.U32 R4, RZ, RZ, 0x1 ;  /* 0x00000001ff047424 */ /* 0x000fc600078e00ff */
[----:B------:R-:W-:Y:S02]  /*1300*/  SEL R48, R47, R6, !P1 ;  /* 0x000000062f307207 */ /* 0x000fe40004800000 */
[----:B------:R-:W-:Y:S02]  /*1310*/  PRMT R2, R4, 0x7610, R2 ;  /* 0x0000761004027816 */ /* 0x000fe40000000002 */
[----:B------:R-:W-:-:S07]  /*1320*/  SEL R47, R6, R47, !P1 ;  /* 0x0000002f062f7207 */ /* 0x000fce0004800000 */
.L_x_9:
[----:B------:R-:W-:-:S08]  /*1330*/  NOP ;  /* 0x0000000000007918 */ /* 0x000fd00000000000 */
[----:B------:R-:W0:Y:S02]  /*1340*/  USETMAXREG.TRY_ALLOC.CTAPOOL UP0, 0xe8 ;  /* 0x000000e8000079c8 */ /* 0x000e240008000600 */
[----:B0-----:R-:W-:-:S13]  /*1350*/  PLOP3.LUT P0, PT, PT, PT, UP0, 0x80, 0x0 ;  /* 0x000000000000781c */ /* 0x001fda0003f0f008 */
[----:B------:R-:W-:Y:S05]  /*1360*/  @!P0 BRA `(.L_x_9) ;  /* 0xfffffffc00f08947 */ /* 0x000fea000383ffff */
[----:B------:R-:W-:Y:S01]  /*1370*/  ULDC.64 UR4, c[0x0][0x598] ;  /* 0x0001660000047ab9 */ /* 0x000fe20000000a00 */
[----:B------:R-:W-:Y:S01]  /*1380*/  ULDC.64 UR38, c[0x0][0x208] ;  /* 0x0000820000267ab9 */ /* 0x000fe20000000a00 */
[----:B------:R-:W-:-:S04]  /*1390*/  ISETP.NE.U32.AND P0, PT, RZ, UR4, PT ;  /* 0x00000004ff007c0c */ /* 0x000fc8000bf05070 */
[----:B------:R-:W-:-:S13]  /*13a0*/  ISETP.NE.AND.EX P0, PT, RZ, UR5, PT, P0 ;  /* 0x00000005ff007c0c */ /* 0x000fda000bf05300 */
[----:B------:R-:W-:Y:S05]  /*13b0*/  @!P0 BRA `(.L_x_12) ;  /* 0x00000000001c8947 */ /* 0x000fea0003800000 */
[----:B------:R-:W0:Y:S02]  /*13c0*/  LDC.64 R4, c[0x0][0x598] ;  /* 0x00016600ff047b82 */ /* 0x000e240000000a00 */
[----:B0-----:R-:W2:Y:S02]  /*13d0*/  LDG.E.64 R4, desc[UR38][R4.64] ;  /* 0x0000002604047981 */ /* 0x001ea4000c1e1b00 */
[----:B--2---:R-:W-:-:S04]  /*13e0*/  ISETP.NE.U32.AND P0, PT, R4, RZ, PT ;  /* 0x000000ff0400720c */ /* 0x004fc80003f05070 */
[----:B------:R-:W-:-:S13]  /*13f0*/  ISETP.NE.AND.EX P0, PT, R5, RZ, PT, P0 ;  /* 0x000000ff0500720c */ /* 0x000fda0003f05300 */
[----:B------:R-:W-:Y:S05]  /*1400*/  @!P0 BRA `(.L_x_12) ;  /* 0x0000000000088947 */ /* 0x000fea0003800000 */
[----:B------:R0:W5:Y:S01]  /*1410*/  LD.E R36, desc[UR38][R4.64] ;  /* 0x0000002604247980 */ /* 0x000162000c101900 */
[----:B------:R-:W-:Y:S05]  /*1420*/  BRA `(.L_x_13) ;  /* 0x0000000000247947 */ /* 0x000fea0003800000 */
.L_x_12:
[----:B------:R-:W-:Y:S02]  /*1430*/  ULDC.64 UR4, c[0x0][0x588] ;  /* 0x0001620000047ab9 */ /* 0x000fe40000000a00 */
[----:B------:R-:W-:-:S04]  /*1440*/  ISETP.NE.U32.AND P0, PT, RZ, UR4, PT ;  /* 0x00000004ff007c0c */ /* 0x000fc8000bf05070 */
[----:B------:R-:W-:-:S13]  /*1450*/  ISETP.NE.AND.EX P0, PT, RZ, UR5, PT, P0 ;  /* 0x00000005ff007c0c */ /* 0x000fda000bf05300 */
[----:B------:R-:W-:Y:S05]  /*1460*/  @!P0 BRA `(.L_x_14) ;  /* 0x00000000000c8947 */ /* 0x000fea0003800000 */
[----:B------:R-:W0:Y:S02]  /*1470*/  LDC.64 R36, c[0x0][0x588] ;  /* 0x00016200ff247b82 */ /* 0x000e240000000a00 */
[----:B0-----:R1:W5:Y:S01]  /*1480*/  LDG.E R36, desc[UR38][R36.64] ;  /* 0x0000002624247981 */ /* 0x001362000c1e1900 */
[----:B------:R-:W-:Y:S05]  /*1490*/  BRA `(.L_x_13) ;  /* 0x0000000000087947 */ /* 0x000fea0003800000 */
.L_x_14:
[----:B------:R-:W-:Y:S02]  /*14a0*/  ULDC UR4, c[0x0][0x580] ;  /* 0x0001600000047ab9 */ /* 0x000fe40000000800 */
[----:B------:R-:W-:-:S07]  /*14b0*/  IMAD.U32 R36, RZ, RZ, UR4 ;  /* 0x00000004ff247e24 */ /* 0x000fce000f8e00ff */
.L_x_13:
[----:B------:R-:W-:Y:S02]  /*14c0*/  ULDC.64 UR4, c[0x0][0x5a0] ;  /* 0x0001680000047ab9 */ /* 0x000fe40000000a00 */
[----:B------:R-:W-:-:S04]  /*14d0*/  ISETP.NE.U32.AND P0, PT, RZ, UR4, PT ;  /* 0x00000004ff007c0c */ /* 0x000fc8000bf05070 */
[----:B------:R-:W-:-:S13]  /*14e0*/  ISETP.NE.AND.EX P0, PT, RZ, UR5, PT, P0 ;  /* 0x00000005ff007c0c */ /* 0x000fda000bf05300 */
[----:B------:R-:W-:Y:S05]  /*14f0*/  @!P0 BRA `(.L_x_15) ;  /* 0x00000000001c8947 */ /* 0x000fea0003800000 */
[----:B0-----:R-:W0:Y:S02]  /*1500*/  LDC.64 R4, c[0x0][0x5a0] ;  /* 0x00016800ff047b82 */ /* 0x001e240000000a00 */
[----:B0-----:R-:W2:Y:S02]  /*1510*/  LDG.E.64 R4, desc[UR38][R4.64] ;  /* 0x0000002604047981 */ /* 0x001ea4000c1e1b00 */
[----:B--2---:R-:W-:-:S04]  /*1520*/  ISETP.NE.U32.AND P0, PT, R4, RZ, PT ;  /* 0x000000ff0400720c */ /* 0x004fc80003f05070 */
[----:B------:R-:W-:-:S13]  /*1530*/  ISETP.NE.AND.EX P0, PT, R5, RZ, PT, P0 ;  /* 0x000000ff0500720c */ /* 0x000fda0003f05300 */
[----:B------:R-:W-:Y:S05]  /*1540*/  @!P0 BRA `(.L_x_15) ;  /* 0x0000000000088947 */ /* 0x000fea0003800000 */
[----:B-1----:R0:W5:Y:S01]  /*1550*/  LD.E R37, desc[UR38][R4.64] ;  /* 0x0000002604257980 */ /* 0x002162000c101900 */
[----:B------:R-:W-:Y:S05]  /*1560*/  BRA `(.L_x_16) ;  /* 0x0000000000247947 */ /* 0x000fea0003800000 */
.L_x_15:
[----:B------:R-:W-:Y:S02]  /*1570*/  ULDC.64 UR4, c[0x0][0x590] ;  /* 0x0001640000047ab9 */ /* 0x000fe40000000a00 */
[----:B------:R-:W-:-:S04]  /*1580*/  ISETP.NE.U32.AND P0, PT, RZ, UR4, PT ;  /* 0x00000004ff007c0c */ /* 0x000fc8000bf05070 */
[----:B------:R-:W-:-:S13]  /*1590*/  ISETP.NE.AND.EX P0, PT, RZ, UR5, PT, P0 ;  /* 0x00000005ff007c0c */ /* 0x000fda000bf05300 */
[----:B------:R-:W-:Y:S05]  /*15a0*/  @!P0 BRA `(.L_x_17) ;  /* 0x00000000000c8947 */ /* 0x000fea0003800000 */
[----:B0-----:R-:W1:Y:S02]  /*15b0*/  LDC.64 R4, c[0x0][0x590] ;  /* 0x00016400ff047b82 */ /* 0x001e640000000a00 */
[----:B-1----:R1:W5:Y:S01]  /*15c0*/  LDG.E R37, desc[UR38][R4.64] ;  /* 0x0000002604257981 */ /* 0x002362000c1e1900 */
[----:B------:R-:W-:Y:S05]  /*15d0*/  BRA `(.L_x_16) ;  /* 0x0000000000087947 */ /* 0x000fea0003800000 */
.L_x_17:
[----:B------:R-:W-:Y:S02]  /*15e0*/  ULDC UR4, c[0x0][0x584] ;  /* 0x0001610000047ab9 */ /* 0x000fe40000000800 */
[----:B-1----:R-:W-:-:S07]  /*15f0*/  IMAD.U32 R37, RZ, RZ, UR4 ;  /* 0x00000004ff257e24 */ /* 0x002fce000f8e00ff */
.L_x_16:
[----:B------:R-:W-:-:S13]  /*1600*/  LOP3.LUT P0, RZ, R2, 0xff, RZ, 0xc0, !PT ;  /* 0x000000ff02ff7812 */ /* 0x000fda000780c0ff */
[----:B------:R-:W-:Y:S05]  /*1610*/  @!P0 EXIT ;  /* 0x000000000000894d */ /* 0x000fea0003800000 */
[----:B------:R-:W2:Y:S01]  /*1620*/  LDC R39, c[0x0][0x658] ;  /* 0x00019600ff277b82 */ /* 0x000ea20000000800 */
[----:B------:R-:W-:Y:S01]  /*1630*/  ULDC.64 UR6, c[0x0][0x288] ;  /* 0x0000a20000067ab9 */ /* 0x000fe20000000a00 */
[----:B------:R-:W-:Y:S01]  /*1640*/  SHF.R.U32.HI R2, RZ, 0x2, R3 ;  /* 0x00000002ff027819 */ /* 0x000fe20000011603 */
[----:B------:R-:W-:Y:S01]  /*1650*/  UIADD3 UR4, UR7, 0x1f, URZ ;  /* 0x0000001f07047890 */ /* 0x000fe2000fffe03f */
[----:B------:R-:W-:Y:S01]  /*1660*/  SHF.R.U32.HI R0, RZ, 0x1, R0 ;  /* 0x00000001ff007819 */ /* 0x000fe20000011600 */
[----:B01----:R-:W-:Y:S01]  /*1670*/  IMAD.U32 R5, RZ, RZ, UR6 ;  /* 0x00000006ff057e24 */ /* 0x003fe2000f8e00ff */
[----:B------:R-:W-:Y:S01]  /*1680*/  LOP3.LUT R8, R8, 0x1, RZ, 0xc0, !PT ;  /* 0x0000000108087812 */ /* 0x000fe200078ec0ff */
[----:B------:R-:W-:Y:S01]  /*1690*/  USHF.R.S32.HI UR5, URZ, 0x1f, UR4 ;  /* 0x0000001f3f057899 */ /* 0x000fe20008011404 */
[----:B------:R-:W0:Y:S01]  /*16a0*/  LDC.64 R34, c[0x0][0x5c8] ;  /* 0x00017200ff227b82 */ /* 0x000e220000000a00 */
[C---:B------:R-:W-:Y:S01]  /*16b0*/  LOP3.LUT R38, R3.reuse, 0x3, RZ, 0xc0, !PT ;  /* 0x0000000303267812 */ /* 0x040fe200078ec0ff */
[C---:B------:R-:W-:Y:S01]  /*16c0*/  IMAD.SHL.U32 R40, R3.reuse, 0x2, RZ ;  /* 0x0000000203287824 */ /* 0x040fe200078e00ff */
[----:B------:R-:W-:Y:S01]  /*16d0*/  LOP3.LUT R2, R2, 0x7, RZ, 0xc0, !PT ;  /* 0x0000000702027812 */ /* 0x000fe200078ec0ff */
[----:B------:R-:W-:Y:S01]  /*16e0*/  ULEA.HI UR5, UR5, UR4, URZ, 0x5 ;  /* 0x0000000405057291 */ /* 0x000fe2000f8f283f */
[----:B------:R-:W-:Y:S01]  /*16f0*/  LOP3.LUT R33, R0, 0x30, RZ, 0xc0, !PT ;  /* 0x0000003000217812 */ /* 0x000fe200078ec0ff */
[----:B------:R-:W-:Y:S01]  /*1700*/  IMAD.SHL.U32 R7, R8, 0x40, RZ ;  /* 0x0000004008077824 */ /* 0x000fe200078e00ff */
[----:B------:R-:W-:Y:S01]  /*1710*/  LOP3.LUT R42, R3, 0x80, RZ, 0xc0, !PT ;  /* 0x00000080032a7812 */ /* 0x000fe200078ec0ff */
[----:B------:R-:W1:Y:S01]  /*1720*/  LDC R43, c[0x0][0x600] ;  /* 0x00018000ff2b7b82 */ /* 0x000e620000000800 */
[----:B------:R-:W-:Y:S01]  /*1730*/  IMAD R38, R38, -0x2, R5 ;  /* 0xfffffffe26267824 */ /* 0x000fe200078e0205 */
[--C-:B------:R-:W-:Y:S01]  /*1740*/  IADD3 R5, RZ, -R33, -R2.reuse ;  /* 0x80000021ff057210 */ /* 0x100fe20007ffe802 */
[----:B------:R-:W-:Y:S01]  /*1750*/  IMAD.MOV.U32 R0, RZ, RZ, -0x1 ;  /* 0xffffffffff007424 */ /* 0x000fe200078e00ff */
[----:B------:R-:W-:Y:S01]  /*1760*/  USHF.R.S32.HI UR43, URZ, 0x5, UR5 ;  /* 0x000000053f2b7899 */ /* 0x000fe20008011405 */
[----:B------:R-:W-:Y:S01]  /*1770*/  LOP3.LUT R32, R7, 0x40, R2, 0xe2, !PT ;  /* 0x0000004007207812 */ /* 0x000fe200078ee202 */
[----:B------:R-:W-:Y:S01]  /*1780*/  IMAD.MOV.U32 R2, RZ, RZ, 0x1 ;  /* 0x00000001ff027424 */ /* 0x000fe200078e00ff */
[----:B------:R-:W-:Y:S01]  /*1790*/  ULDC UR4, c[0x0][0x284] ;  /* 0x0000a10000047ab9 */ /* 0x000fe20000000800 */
[----:B------:R-:W-:Y:S01]  /*17a0*/  UISETP.LT.AND UP0, UPT, UR43, 0x1, UPT ;  /* 0x000000012b00788c */ /* 0x000fe2000bf01270 */
[----:B------:R-:W-:Y:S01]  /*17b0*/  IMAD R5, R8, -0x40, R5 ;  /* 0xffffffc008057824 */ /* 0x000fe200078e0205 */
[----:B--2---:R-:W-:Y:S01]  /*17c0*/  SHF.L.U32 R0, R0, R39, RZ ;  /* 0x0000002700007219 */ /* 0x004fe200000006ff */
[----:B------:R-:W-:Y:S01]  /*17d0*/  UMOV UR40, URZ ;  /* 0x0000003f00287c82 */ /* 0x000fe20008000000 */
[----:B------:R-:W-:Y:S01]  /*17e0*/  LOP3.LUT R32, R32, R33, RZ, 0xfc, !PT ;  /* 0x0000002120207212 */ /* 0x000fe200078efcff */
[----:B------:R-:W-:Y:S01]  /*17f0*/  USEL UR44, UR43, 0x1, UP0 ;  /* 0x000000012b2c7887 */ /* 0x000fe20008000000 */
[----:B------:R-:W-:Y:S01]  /*1800*/  SHF.L.U32 R39, R2, R39, RZ ;  /* 0x0000002702277219 */ /* 0x000fe200000006ff */
[----:B------:R-:W-:Y:S01]  /*1810*/  VIADD R45, R5, UR4 ;  /* 0x00000004052d7c36 */ /* 0x000fe20008000000 */
[--C-:B0-----:R-:W-:Y:S01]  /*1820*/  SHF.L.U64.HI R41, R34, 0x7, R35.reuse ;  /* 0x0000000722297819 */ /* 0x101fe20000010223 */
[----:B------:R-:W-:Y:S01]  /*1830*/  IMAD.MOV.U32 R33, RZ, RZ, RZ ;  /* 0x000000ffff217224 */ /* 0x000fe200078e00ff */
[----:B------:R-:W-:Y:S01]  /*1840*/  LOP3.LUT R60, R16, 0x1, RZ, 0xfc, !PT ;  /* 0x00000001103c7812 */ /* 0x000fe200078efcff */
[----:B------:R-:W-:Y:S01]  /*1850*/  UIADD3 UR44, UR43, -UR44, URZ ;  /* 0x8000002c2b2c7290 */ /* 0x000fe2000fffe03f */
[----:B------:R-:W-:Y:S01]  /*1860*/  SHF.R.U32.HI R42, RZ, 0x7, R42 ;  /* 0x00000007ff2a7819 */ /* 0x000fe2000001162a */
[----:B------:R-:W-:Y:S01]  /*1870*/  UMOV UR41, URZ ;  /* 0x0000003f00297c82 */ /* 0x000fe20008000000 */
[----:B------:R-:W-:Y:S01]  /*1880*/  SHF.L.U64.HI R35, R34, 0x3, R35 ;  /* 0x0000000322237819 */ /* 0x000fe20000010223 */
[----:B-1----:R-:W-:Y:S01]  /*1890*/  VIADD R43, R43, 0xffffffff ;  /* 0xffffffff2b2b7836 */ /* 0x002fe20000000000 */
[----:B------:R-:W-:-:S07]  /*18a0*/  LOP3.LUT R44, RZ, R0, RZ, 0x33, !PT ;  /* 0x00000000ff2c7212 */ /* 0x000fce00078e33ff */
.L_x_55:
[----:B0-----:R-:W0:Y:S01]  /*18b0*/  SHFL.IDX PT, R0, R42, RZ, 0x1f ;  /* 0x00001fff2a007589 */ /* 0x001e2200000e0000 */
[----:B-1----:R-:W1:Y:S01]  /*18c0*/  S2UR UR6, SR_CgaCtaId ;  /* 0x00000000000679c3 */ /* 0x002e620000008800 */
[----:B------:R-:W-:Y:S01]  /*18d0*/  UMOV UR45, 0x400 ;  /* 0x00000400002d7882 */ /* 0x000fe20000000000 */
[----:B0-----:R-:W-:Y:S01]  /*18e0*/  R2UR UR4, R0 ;  /* 0x00000000000472ca */ /* 0x001fe200000e0000 */
[----:B-1----:R-:W-:-:S12]  /*18f0*/  ULEA UR45, UR6, UR45, 0x18 ;  /* 0x0000002d062d7291 */ /* 0x002fd8000f8ec03f */
[----:B------:R-:W-:-:S04]  /*1900*/  ULEA.HI UR5, UR4, UR4, URZ, 0x1 ;  /* 0x0000000404057291 */ /* 0x000fc8000f8f083f */
[----:B------:R-:W-:-:S04]  /*1910*/  ULOP3.LUT UR5, UR5, 0x1ffffe, URZ, 0xc0, !UPT ;  /* 0x001ffffe05057892 */ /* 0x000fc8000f8ec03f */
[----:B------:R-:W-:-:S03]  /*1920*/  UIADD3 UR5, UR4, -UR5, URZ ;  /* 0x8000000504057290 */ /* 0x000fc6000fffe03f */
[----:B------:R-:W-:Y:S01]  /*1930*/  ULDC UR4, c[0x0][0x28c] ;  /* 0x0000a30000047ab9 */ /* 0x000fe20000000800 */
[----:B------:R-:W-:Y:S01]  /*1940*/  ULEA UR5, UR5, UR45, 0xb ;  /* 0x0000002d05057291 */ /* 0x000fe2000f8e583f */
[----:B------:R-:W-:-:S03]  /*1950*/  ISETP.LT.AND P0, PT, RZ, UR4, PT ;  /* 0x00000004ff007c0c */ /* 0x000fc6000bf01270 */
[----:B------:R-:W-:-:S04]  /*1960*/  UIADD3 UR5, UR5, 0x300, URZ ;  /* 0x0000030005057890 */ /* 0x000fc8000fffe03f */
[----:B------:R-:W-:-:S04]  /*1970*/  USHF.R.U32.HI UR5, URZ, 0x4, UR5 ;  /* 0x000000043f057899 */ /* 0x000fc80008011605 */
[----:B------:R-:W-:-:S04]  /*1980*/  ULOP3.LUT UR5, UR5, 0x3fff, URZ, 0xc0, !UPT ;  /* 0x00003fff05057892 */ /* 0x000fc8000f8ec03f */
[----:B------:R-:W-:Y:S01]  /*1990*/  ULOP3.LUT UR46, UR5, 0x10000, URZ, 0xfc, !UPT ;  /* 0x00010000052e7892 */ /* 0x000fe2000f8efc3f */
[----:B--234-:R-:W-:Y:S11]  /*19a0*/  @P0 BRA `(.L_x_18) ;  /* 0x0000000000400947 */ /* 0x01cff60003800000 */
[----:B------:R-:W-:Y:S01]  /*19b0*/  MOV R0, 0x0 ;  /* 0x0000000000007802 */ /* 0x000fe20000000f00 */
[----:B------:R-:W-:Y:S01]  /*19c0*/  ULDC.64 UR4, c[0x4][0x68] ;  /* 0x01001a0000047ab9 */ /* 0x000fe20000000a00 */
[----:B------:R-:W-:Y:S01]  /*19d0*/  ULDC.64 UR6, c[0x4][0x8] ;  /* 0x0100020000067ab9 */ /* 0x000fe20000000a00 */
[----:B------:R-:W-:Y:S01]  /*19e0*/  IMAD.U32 R4, RZ, RZ, UR4 ;  /* 0x00000004ff047e24 */ /* 0x000fe2000f8e00ff */
[----:B------:R0:W1:Y:S01]  /*19f0*/  LDC.64 R2, c[0x4][R0] ;  /* 0x0100000000027b82 */ /* 0x0000620000000a00 */
[----:B------:R-:W-:Y:S01]  /*1a00*/  IMAD.U32 R5, RZ, RZ, UR5 ;  /* 0x00000005ff057e24 */ /* 0x000fe2000f8e00ff */
[----:B------:R-:W-:Y:S01]  /*1a10*/  ULDC.64 UR4, c[0x4][0x70] ;  /* 0x01001c0000047ab9 */ /* 0x000fe20000000a00 */
[----:B------:R-:W-:Y:S02]  /*1a20*/  IMAD.U32 R10, RZ, RZ, UR6 ;  /* 0x00000006ff0a7e24 */ /* 0x000fe4000f8e00ff */
[----:B------:R-:W-:Y:S02]  /*1a30*/  IMAD.U32 R6, RZ, RZ, UR4 ;  /* 0x00000004ff067e24 */ /* 0x000fe4000f8e00ff */
[----:B------:R-:W-:-:S02]  /*1a40*/  IMAD.U32 R7, RZ, RZ, UR5 ;  /* 0x00000005ff077e24 */ /* 0x000fc4000f8e00ff */
[----:B------:R-:W-:Y:S02]  /*1a50*/  IMAD.U32 R11, RZ, RZ, UR7 ;  /* 0x00000007ff0b7e24 */ /* 0x000fe4000f8e00ff */
[----:B------:R-:W-:Y:S02]  /*1a60*/  IMAD.MOV.U32 R8, RZ, RZ, 0x1e1 ;  /* 0x000001e1ff087424 */ /* 0x000fe400078e00ff */
[----:B------:R-:W-:Y:S02]  /*1a70*/  IMAD.MOV.U32 R12, RZ, RZ, 0x1 ;  /* 0x00000001ff0c7424 */ /* 0x000fe400078e00ff */
[----:B0-----:R-:W-:-:S07]  /*1a80*/  IMAD.MOV.U32 R13, RZ, RZ, RZ ;  /* 0x000000ffff0d7224 */ /* 0x001fce00078e00ff */
[----:B------:R-:W-:-:S07]  /*1a90*/  LEPC R20, `(.L_x_18) ;  /* 0x000000001014794e */ /* 0x000fce0000000000 */
[----:B-1---5:R-:W-:Y:S05]  /*1aa0*/  CALL.ABS.NOINC R2 ;  /* 0x0000000002007343 */ /* 0x022fea0003c00000 */
.L_x_18:
[----:B------:R-:W-:-:S13]  /*1ab0*/  ISETP.NE.AND P0, PT, R60, 0x3, PT ;  /* 0x000000033c00780c */ /* 0x000fda0003f05270 */
[----:B------:R-:W-:Y:S05]  /*1ac0*/  @!P0 BRA `(.L_x_19) ;  /* 0x0000000000048947 */ /* 0x000fea0003800000 */
[----:B------:R-:W-:Y:S01]  /*1ad0*/  BPT.TRAP 0x1 ;  /* 0x000000040000795c */ /* 0x000fe20000300000 */
.L_x_19:
[----:B------:R-:W-:Y:S02]  /*1ae0*/  IMAD.U32 R3, RZ, RZ, UR41 ;  /* 0x00000029ff037e24 */ /* 0x000fe4000f8e00ff */
[----:B------:R-:W-:-:S03]  /*1af0*/  IMAD.U32 R0, RZ, RZ, UR40 ;  /* 0x00000028ff007e24 */ /* 0x000fc6000f8e00ff */
[----:B------:R-:W-:Y:S02]  /*1b00*/  LEA R3, R3, UR45, 0x3 ;  /* 0x0000002d03037c11 */ /* 0x000fe4000f8e18ff */
[----:B------:R-:W-:-:S04]  /*1b10*/  SHF.L.U32 R0, R0, 0x1f, RZ ;  /* 0x0000001f00007819 */ /* 0x000fc800000006ff */
[----:B------:R0:W1:Y:S01]  /*1b20*/  SYNCS.PHASECHK.TRANS64.TRYWAIT P1, [R3+URZ], R0 ;  /* 0x00000000030075a7 */ /* 0x000062000802017f */
[----:B------:R-:W-:Y:S05]  /*1b30*/  @!P0 BRA `(.L_x_20) ;  /* 0x0000000000048947 */ /* 0x000fea0003800000 */
[----:B------:R-:W-:Y:S01]  /*1b40*/  BPT.TRAP 0x1 ;  /* 0x000000040000795c */ /* 0x000fe20000300000 */
.L_x_20:
[----:B------:R-:W-:-:S05]  /*1b50*/  IMAD.U32 R2, RZ, RZ, UR44 ;  /* 0x0000002cff027e24 */ /* 0x000fca000f8e00ff */
[----:B------:R-:W-:Y:S01]  /*1b60*/  ISETP.GE.AND P2, PT, R2, 0x1, PT ;  /* 0x000000010200780c */ /* 0x000fe20003f46270 */
[----:B-1----:R-:W-:-:S12]  /*1b70*/  @P1 BRA `(.L_x_21) ;  /* 0x0000000000081947 */ /* 0x002fd80003800000 */
[----:B------:R-:W1:Y:S02]  /*1b80*/  SYNCS.PHASECHK.TRANS64.TRYWAIT P1, [R3+URZ], R0 ;  /* 0x00000000030075a7 */ /* 0x000e64000802017f */
[----:B-1----:R-:W-:Y:S05]  /*1b90*/  @!P1 BRA `(.L_x_22) ;  /* 0x0000003c00ac9947 */ /* 0x002fea0003800000 */
.L_x_21:
[----:B------:R-:W-:Y:S05]  /*1ba0*/  WARPSYNC.ALL ;  /* 0x0000000000007948 */ /* 0x000fea0003800000 */
[----:B------:R-:W-:Y:S01]  /*1bb0*/  UIADD3 UR4, UR45, 0x36300, URZ ;  /* 0x000363002d047890 */ /* 0x000fe2000fffe03f */
[----:B------:R-:W-:Y:S01]  /*1bc0*/  WARPGROUP.ARRIVE ;  /* 0x00000000000079c5 */ /* 0x000fe20000000000 */
[----:B------:R-:W-:Y:S01]  /*1bd0*/  UMOV UR5, 0xc0000010 ;  /* 0xc000001000057882 */ /* 0x000fe20000000000 */
[----:B------:R-:W-:Y:S01]  /*1be0*/  UMOV UR7, 0xc0000000 ;  /* 0xc000000000077882 */ /* 0x000fe20000000000 */
[----:B------:R-:W-:-:S04]  /*1bf0*/  USHF.R.U32.HI UR4, URZ, 0x4, UR4 ;  /* 0x000000043f047899 */ /* 0x000fc80008011604 */
[----:B------:R-:W-:-:S04]  /*1c00*/  ULOP3.LUT UR4, UR4, 0x3fff, URZ, 0xc0, !UPT ;  /* 0x00003fff04047892 */ /* 0x000fc8000f8ec03f */
[----:B------:R-:W-:Y:S02]  /*1c10*/  ULOP3.LUT UR10, UR4, 0x10000, URZ, 0xfc, !UPT ;  /* 0x00010000040a7892 */ /* 0x000fe4000f8efc3f */
[----:B------:R-:W-:Y:S02]  /*1c20*/  UIMAD UR4, UR41, 0x180, UR46 ;  /* 0x00000180290478a4 */ /* 0x000fe4000f8e022e */
[----:B------:R-:W-:Y:S02]  /*1c30*/  ULEA UR6, UR41, UR10, 0x4 ;  /* 0x0000000a29067291 */ /* 0x000fe4000f8e203f */
[----:B------:R-:W-:-:S07]  /*1c40*/  UIADD3 UR8, UR4, 0x100, URZ ;  /* 0x0000010004087890 */ /* 0x000fce000fffe03f */
[----:B------:R-:W-:Y:S01]  /*1c50*/  IGMMA.64x8x32.S8.S8 R24, gdesc[UR4], RZ, !UPT, gsb0 ;  /* 0x00000000041879f1 */ /* 0x000fe2000c0410ff */
[----:B------:R-:W-:Y:S01]  /*1c60*/  UMOV UR4, UR8 ;  /* 0x0000000800047c82 */ /* 0x000fe20008000000 */
[----:B------:R-:W-:Y:S01]  /*1c70*/  UMOV UR5, 0xc0000010 ;  /* 0xc000001000057882 */ /* 0x000fe20000000000 */
[----:B------:R-:W-:Y:S02]  /*1c80*/  WARPGROUP.DEPBAR.LE gsb0, 0x0 ;  /* 0x00008000000079c5 */ /* 0x000fe40000010000 */
[----:B------:R-:W-:-:S06]  /*1c90*/  WARPGROUP.ARRIVE ;  /* 0x00000000000079c5 */ /* 0x000fcc0000000000 */
[----:B------:R-:W-:Y:S03]  /*1ca0*/  IGMMA.64x8x32.S8.S8 R28, gdesc[UR4], RZ, !UPT, gsb0 ;  /* 0x00000000041c79f1 */ /* 0x000fe6000c0410ff */
[----:B------:R-:W-:Y:S02]  /*1cb0*/  WARPGROUP.DEPBAR.LE gsb0, 0x0 ;  /* 0x00008000000079c5 */ /* 0x000fe40000010000 */
[----:B------:R-:W-:Y:S05]  /*1cc0*/  @!P2 BRA `(.L_x_23) ;  /* 0x0000000000d0a947 */ /* 0x000fea0003800000 */
[----:B------:R-:W-:Y:S01]  /*1cd0*/  UIADD3 UR4, UR41, 0x1, URZ ;  /* 0x0000000129047890 */ /* 0x000fe2000fffe03f */
[----:B01----:R-:W-:Y:S02]  /*1ce0*/  IMAD.U32 R0, RZ, RZ, UR44 ;  /* 0x0000002cff007e24 */ /* 0x003fe4000f8e00ff */
[----:B------:R-:W-:Y:S01]  /*1cf0*/  IMAD.U32 R2, RZ, RZ, UR41 ;  /* 0x00000029ff027e24 */ /* 0x000fe2000f8e00ff */
[----:B------:R-:W-:-:S04]  /*1d00*/  UISETP.NE.AND UP0, UPT, UR4, 0x24, UPT ;  /* 0x000000240400788c */ /* 0x000fc8000bf05270 */
[----:B------:R-:W-:Y:S02]  /*1d10*/  USEL UR5, URZ, 0x1, UP0 ;  /* 0x000000013f057887 */ /* 0x000fe40008000000 */
[----:B------:R-:W-:Y:S02]  /*1d20*/  USEL UR8, UR4, URZ, UP0 ;  /* 0x0000003f04087287 */ /* 0x000fe40008000000 */
[----:B------:R-:W-:-:S06]  /*1d30*/  ULOP3.LUT UR5, UR40, UR5, URZ, 0x3c, !UPT ;  /* 0x0000000528057292 */ /* 0x000fcc000f8e3c3f */
[----:B------:R-:W-:-:S07]  /*1d40*/  IMAD.U32 R5, RZ, RZ, UR5 ;  /* 0x00000005ff057e24 */ /* 0x000fce000f8e00ff */
.L_x_30:
[----:B------:R-:W-:Y:S05]  /*1d50*/  @!P0 BRA `(.L_x_24) ;  /* 0x0000000000048947 */ /* 0x000fea0003800000 */
[----:B------:R-:W-:Y:S01]  /*1d60*/  BPT.TRAP 0x1 ;  /* 0x000000040000795c */ /* 0x000fe20000300000 */
.L_x_24:
[----:B------:R-:W-:Y:S01]  /*1d70*/  ULEA UR4, UR8, UR45, 0x3 ;  /* 0x0000002d08047291 */ /* 0x000fe2000f8e183f */
[----:B------:R-:W-:-:S08]  /*1d80*/  SHF.L.U32 R3, R5, 0x1f, RZ ;  /* 0x0000001f05037819 */ /* 0x000fd000000006ff */
[----:B------:R0:W1:Y:S01]  /*1d90*/  SYNCS.PHASECHK.TRANS64.TRYWAIT P1, [UR4], R3 ;  /* 0x00000003ff0075a7 */ /* 0x0000620008020144 */
[----:B------:R-:W-:Y:S05]  /*1da0*/  @!P0 BRA `(.L_x_25) ;  /* 0x0000000000048947 */ /* 0x000fea0003800000 */
[----:B------:R-:W-:Y:S01]  /*1db0*/  BPT.TRAP 0x1 ;  /* 0x000000040000795c */ /* 0x000fe20000300000 */
.L_x_25:
[----:B-1----:R-:W-:Y:S05]  /*1dc0*/  @P1 BRA `(.L_x_26) ;  /* 0x0000000000081947 */ /* 0x002fea0003800000 */
[----:B------:R-:W1:Y:S02]  /*1dd0*/  SYNCS.PHASECHK.TRANS64.TRYWAIT P1, [UR4], R3 ;  /* 0x00000003ff0075a7 */ /* 0x000e640008020144 */
[----:B-1----:R-:W-:Y:S05]  /*1de0*/  @!P1 BRA `(.L_x_27) ;  /* 0x0000003c002c9947 */ /* 0x002fea0003800000 */
.L_x_26:
[----:B------:R-:W-:Y:S01]  /*1df0*/  ULEA UR6, UR8, UR10, 0x4 ;  /* 0x0000000a08067291 */ /* 0x000fe2000f8e203f */
[----:B------:R-:W-:Y:S01]  /*1e00*/  WARPGROUP.ARRIVE ;  /* 0x00000000000079c5 */ /* 0x000fe20000000000 */
[----:B------:R-:W-:Y:S01]  /*1e10*/  UIMAD UR4, UR8, 0x180, UR46 ;  /* 0x00000180080478a4 */ /* 0x000fe2000f8e022e */
[----:B------:R-:W-:Y:S01]  /*1e20*/  UMOV UR7, 0xc0000000 ;  /* 0xc000000000077882 */ /* 0x000fe20000000000 */
[----:B------:R-:W-:Y:S02]  /*1e30*/  UMOV UR5, 0xc0000010 ;  /* 0xc000001000057882 */ /* 0x000fe40000000000 */
[----:B------:R-:W-:-:S05]  /*1e40*/  UIADD3 UR9, UR4, 0x100, URZ ;  /* 0x0000010004097890 */ /* 0x000fca000fffe03f */
[----:B------:R-:W-:Y:S01]  /*1e50*/  IGMMA.64x8x32.S8.S8 R24, gdesc[UR4], R24, gsb0 ;  /* 0x00000000041879f1 */ /* 0x000fe20008041018 */
[----:B------:R-:W-:Y:S01]  /*1e60*/  UMOV UR5, 0xc0000010 ;  /* 0xc000001000057882 */ /* 0x000fe20000000000 */
[----:B------:R-:W-:Y:S01]  /*1e70*/  UMOV UR4, UR9 ;  /* 0x0000000900047c82 */ /* 0x000fe20008000000 */
[----:B------:R-:W-:Y:S02]  /*1e80*/  WARPGROUP.DEPBAR.LE gsb0, 0x0 ;  /* 0x00008000000079c5 */ /* 0x000fe40000010000 */
[----:B------:R-:W-:-:S06]  /*1e90*/  WARPGROUP.ARRIVE ;  /* 0x00000000000079c5 */ /* 0x000fcc0000000000 */
[----:B------:R-:W-:Y:S03]  /*1ea0*/  IGMMA.64x8x32.S8.S8 R28, gdesc[UR4], R28, gsb0 ;  /* 0x00000000041c79f1 */ /* 0x000fe6000804101c */
[----:B------:R-:W-:Y:S02]  /*1eb0*/  WARPGROUP.DEPBAR.LE gsb0, 0x0 ;  /* 0x00008000000079c5 */ /* 0x000fe40000010000 */
[----:B------:R-:W-:Y:S05]  /*1ec0*/  @!P0 BRA `(.L_x_28) ;  /* 0x0000000000048947 */ /* 0x000fea0003800000 */
[----:B------:R-:W-:Y:S01]  /*1ed0*/  BPT.TRAP 0x1 ;  /* 0x000000040000795c */ /* 0x000fe20000300000 */
.L_x_28:
[----:B------:R-:W-:-:S13]  /*1ee0*/  ISETP.NE.AND P1, PT, R23, RZ, PT ;  /* 0x000000ff1700720c */ /* 0x000fda0003f25270 */
[----:B01----:R-:W-:-:S05]  /*1ef0*/  @P1 LEA R3, R2, UR45, 0x3 ;  /* 0x0000002d02031c11 */ /* 0x003fca000f8e18ff */
[----:B------:R-:W-:-:S05]  /*1f00*/  @P1 VIADD R3, R3, 0x120 ;  /* 0x0000012003031836 */ /* 0x000fca0000000000 */
[----:B------:R-:W-:-:S04]  /*1f10*/  @P1 PRMT R3, R22, 0x654, R3 ;  /* 0x0000065416031816 */ /* 0x000fc80000000003 */
[----:B------:R0:W-:Y:S01]  /*1f20*/  @P1 SYNCS.ARRIVE.TRANS64.RED.A1T0 RZ, [R3+URZ], RZ ;  /* 0x000000ff03ff19a7 */ /* 0x0001e2000810043f */
[----:B------:R-:W-:-:S13]  /*1f30*/  ISETP.GT.U32.AND P1, PT, R16, 0x1, PT ;  /* 0x000000011000780c */ /* 0x000fda0003f24070 */
[----:B0-----:R-:W-:Y:S05]  /*1f40*/  @P1 BRA `(.L_x_29) ;  /* 0x0000000000041947 */ /* 0x001fea0003800000 */
[----:B------:R-:W-:Y:S01]  /*1f50*/  BPT.TRAP 0x1 ;  /* 0x000000040000795c */ /* 0x000fe20000300000 */
.L_x_29:
[----:B------:R-:W-:Y:S01]  /*1f60*/  UIADD3 UR8, UR8, 0x1, URZ ;  /* 0x0000000108087890 */ /* 0x000fe2000fffe03f */
[----:B------:R-:W-:Y:S01]  /*1f70*/  ISETP.GT.AND P2, PT, R0, 0x1, PT ;  /* 0x000000010000780c */ /* 0x000fe20003f44270 */
[----:B------:R-:W-:Y:S02]  /*1f80*/  VIADD R2, R2, 0x1 ;  /* 0x0000000102027836 */ /* 0x000fe40000000000 */
[----:B------:R-:W-:Y:S01]  /*1f90*/  UISETP.NE.AND UP0, UPT, UR8, 0x24, UPT ;  /* 0x000000240800788c */ /* 0x000fe2000bf05270 */
[----:B------:R-:W-:Y:S02]  /*1fa0*/  VIADD R0, R0, 0xffffffff ;  /* 0xffffffff00007836 */ /* 0x000fe40000000000 */
[C---:B------:R-:W-:Y:S01]  /*1fb0*/  ISETP.NE.AND P1, PT, R2.reuse, 0x24, PT ;  /* 0x000000240200780c */ /* 0x040fe20003f25270 */
[----:B------:R-:W-:Y:S02]  /*1fc0*/  USEL UR4, URZ, 0x1, UP0 ;  /* 0x000000013f047887 */ /* 0x000fe40008000000 */
[----:B------:R-:W-:Y:S01]  /*1fd0*/  USEL UR8, UR8, URZ, UP0 ;  /* 0x0000003f08087287 */ /* 0x000fe20008000000 */
[----:B------:R-:W-:-:S03]  /*1fe0*/  SEL R2, R2, RZ, P1 ;  /* 0x000000ff02027207 */ /* 0x000fc60000800000 */
[----:B------:R-:W-:Y:S01]  /*1ff0*/  LOP3.LUT R5, R5, UR4, RZ, 0x3c, !PT ;  /* 0x0000000405057c12 */ /* 0x000fe2000f8e3cff */
[----:B------:R-:W-:Y:S07]  /*2000*/  @P2 BRA `(.L_x_30) ;  /* 0xfffffffc00502947 */ /* 0x000fee000383ffff */
.L_x_23:
[----:B01----:R-:W0:Y:S02]  /*2010*/  LDC R0, c[0x0][0x28c] ;  /* 0x0000a300ff007b82 */ /* 0x003e240000000800 */
[----:B0-----:R-:W-:-:S13]  /*2020*/  ISETP.GE.AND P1, PT, R0, 0x1, PT ;  /* 0x000000010000780c */ /* 0x001fda0003f26270 */
[----:B------:R-:W-:Y:S05]  /*2030*/  @!P1 BRA `(.L_x_31) ;  /* 0x0000000000449947 */ /* 0x000fea0003800000 */
[----:B------:R-:W-:Y:S05]  /*2040*/  @!P0 BRA `(.L_x_32) ;  /* 0x0000000000048947 */ /* 0x000fea0003800000 */
[----:B------:R-:W-:Y:S01]  /*2050*/  BPT.TRAP 0x1 ;  /* 0x000000040000795c */ /* 0x000fe20000300000 */
.L_x_32:
[----:B------:R-:W-:-:S13]  /*2060*/  ISETP.NE.AND P0, PT, R23, RZ, PT ;  /* 0x000000ff1700720c */ /* 0x000fda0003f05270 */
[----:B------:R-:W-:-:S05]  /*2070*/  VOTEU.ANY UP0, P0 ;  /* 0x00000000003f7886 */ /* 0x000fca0000000100 */
[----:B------:R-:W-:-:S06]  /*2080*/  @UP0 UIADD3 UR4, UR44, UR41, URZ ;  /* 0x000000292c040290 */ /* 0x000fcc000fffe03f */
[----:B------:R-:W-:Y:S02]  /*2090*/  IMAD.U32 R2, RZ, RZ, UR4 ;  /* 0x00000004ff027e24 */ /* 0x000fe4000f8e00ff */
[----:B------:R-:W-:Y:S02]  /*20a0*/  IMAD.U32 R5, RZ, RZ, UR4 ;  /* 0x00000004ff057e24 */ /* 0x000fe4000f8e00ff */
[----:B------:R-:W-:-:S05]  /*20b0*/  @P0 IMAD.WIDE.U32 R2, R2, 0x38e38e39, RZ ;  /* 0x38e38e3902020825 */ /* 0x000fca00078e00ff */
[----:B------:R-:W-:-:S05]  /*20c0*/  @P0 SHF.R.U32.HI R0, RZ, 0x3, R3 ;  /* 0x00000003ff000819 */ /* 0x000fca0000011603 */
[----:B------:R-:W-:-:S05]  /*20d0*/  @P0 IMAD R0, R0, -0x24, R5 ;  /* 0xffffffdc00000824 */ /* 0x000fca00078e0205 */
[----:B------:R-:W-:-:S05]  /*20e0*/  @P0 LEA R0, R0, UR45, 0x3 ;  /* 0x0000002d00000c11 */ /* 0x000fca000f8e18ff */
[----:B------:R-:W-:-:S05]  /*20f0*/  @P0 VIADD R3, R0, 0x120 ;  /* 0x0000012000030836 */ /* 0x000fca0000000000 */
[----:B------:R-:W-:-:S04]  /*2100*/  @P0 PRMT R3, R22, 0x654, R3 ;  /* 0x0000065416030816 */ /* 0x000fc80000000003 */
[----:B------:R0:W-:Y:S01]  /*2110*/  @P0 SYNCS.ARRIVE.TRANS64.RED.A1T0 RZ, [R3+URZ], RZ ;  /* 0x000000ff03ff09a7 */ /* 0x0001e2000810043f */
[----:B------:R-:W-:-:S13]  /*2120*/  ISETP.GT.U32.AND P0, PT, R16, 0x1, PT ;  /* 0x000000011000780c */ /* 0x000fda0003f04070 */
[----:B0-----:R-:W-:Y:S05]  /*2130*/  @P0 BRA `(.L_x_31) ;  /* 0x0000000000040947 */ /* 0x001fea0003800000 */
[----:B------:R-:W-:Y:S01]  /*2140*/  BPT.TRAP 0x1 ;  /* 0x000000040000795c */ /* 0x000fe20000300000 */
.L_x_31:
[----:B------:R-:W-:Y:S01]  /*2150*/  UISETP.GE.U32.AND UP1, UPT, UR43, 0x24, UPT ;  /* 0x000000242b00788c */ /* 0x000fe2000bf26070 */
[----:B------:R-:W-:Y:S01]  /*2160*/  IMAD.SHL.U32 R7, R48, 0x8, RZ ;  /* 0x0000000830077824 */ /* 0x000fe200078e00ff */
[----:B------:R-:W-:Y:S01]  /*2170*/  UIADD3 UR41, UR43, UR41, URZ ;  /* 0x000000292b297290 */ /* 0x000fe2000fffe03f */
[----:B------:R-:W-:Y:S01]  /*2180*/  IMAD R6, R47, 0xc0, RZ ;  /* 0x000000c02f067824 */ /* 0x000fe200078e02ff */
[----:B------:R-:W-:Y:S01]  /*2190*/  ULDC UR7, c[0x0][0x288] ;  /* 0x0000a20000077ab9 */ /* 0x000fe20000000800 */
[----:B------:R-:W-:Y:S01]  /*21a0*/  IMAD.MOV.U32 R0, RZ, RZ, -0x1 ;  /* 0xffffffffff007424 */ /* 0x000fe200078e00ff */
[----:B------:R-:W-:Y:S01]  /*21b0*/  UISETP.GT.U32.AND UP0, UPT, UR41, 0x23, UPT ;  /* 0x000000232900788c */ /* 0x000fe2000bf04070 */
[----:B------:R-:W-:-:S03]  /*21c0*/  ISETP.GE.AND P0, PT, R7, UR7, PT ;  /* 0x0000000707007c0c */ /* 0x000fc6000bf06270 */
[----:B------:R-:W-:Y:S02]  /*21d0*/  UISETP.LT.U32.AND UP0, UPT, UR43, 0x24, UP0 ;  /* 0x000000242b00788c */ /* 0x000fe40008701070 */
[----:B------:R-:W-:Y:S02]  /*21e0*/  @UP1 UIMAD.WIDE.U32 UR4, UR41, 0x38e38e39, URZ ;  /* 0x38e38e39290418a5 */ /* 0x000fe4000f8e003f */
[----:B------:R-:W-:Y:S02]  /*21f0*/  USEL UR6, URZ, 0x1, !UP0 ;  /* 0x000000013f067887 */ /* 0x000fe4000c000000 */
[----:B------:R-:W-:Y:S02]  /*2200*/  @UP1 USHF.R.U32.HI UR4, URZ, 0x3, UR5 ;  /* 0x000000033f041899 */ /* 0x000fe40008011605 */
[----:B------:R-:W-:Y:S01]  /*2210*/  ULOP3.LUT UR40, UR40, UR6, URZ, 0x3c, !UPT ;  /* 0x0000000628287292 */ /* 0x000fe2000f8e3c3f */
[----:B------:R-:W-:Y:S02]  /*2220*/  ULDC UR5, c[0x0][0x284] ;  /* 0x0000a10000057ab9 */ /* 0x000fe40000000800 */
[----:B------:R-:W-:Y:S01]  /*2230*/  ISETP.GE.OR P0, PT, R6, UR5, P0 ;  /* 0x0000000506007c0c */ /* 0x000fe20008706670 */
[----:B------:R-:W-:-:S12]  /*2240*/  @UP1 ULOP3.LUT UR40, UR40, 0x1, UR4, 0x78, !UPT ;  /* 0x0000000128281892 */ /* 0x000fd8000f8e7804 */
[----:B------:R-:W-:Y:S05]  /*2250*/  @P0 BRA `(.L_x_33) ;  /* 0x0000000800940947 */ /* 0x000fea0003800000 */
[----:B------:R-:W0:Y:S01]  /*2260*/  LDC.64 R14, c[0x0][0x5c8] ;  /* 0x00017200ff0e7b82 */ /* 0x000e220000000a00 */
[----:B------:R-:W-:Y:S01]  /*2270*/  SHF.R.S32.HI R48, RZ, 0x1f, R51 ;  /* 0x0000001fff307819 */ /* 0x000fe20000011433 */
[----:B------:R-:W-:Y:S01]  /*2280*/  ULDC.64 UR4, c[0x0][0x5d0] ;  /* 0x0001740000047ab9 */ /* 0x000fe20000000a00 */
[----:B------:R-:W-:Y:S01]  /*2290*/  LOP3.LUT R4, R7, 0x6, R40, 0xf8, !PT ;  /* 0x0000000607047812 */ /* 0x000fe200078ef828 */
[----:B------:R-:W-:Y:S01]  /*22a0*/  IMAD.WIDE R8, R47, 0xc0, R32 ;  /* 0x000000c02f087825 */ /* 0x000fe200078e0220 */
[----:B------:R-:W-:Y:S02]  /*22b0*/  BSSY B0, `(.L_x_33) ;  /* 0x000009f000007945 */ /* 0x000fe40003800000 */
[----:B------:R-:W-:Y:S01]  /*22c0*/  SHF.R.S32.HI R5, RZ, 0x1f, R4 ;  /* 0x0000001fff057819 */ /* 0x000fe20000011404 */
[----:B------:R-:W-:Y:S02]  /*22d0*/  IMAD R2, R48, UR4, RZ ;  /* 0x0000000430027c24 */ /* 0x000fe4000f8e02ff */
[----:B------:R-:W-:-:S02]  /*22e0*/  IMAD.IADD R58, R45, 0x1, -R6 ;  /* 0x000000012d3a7824 */ /* 0x000fc400078e0a06 */
[C---:B------:R-:W-:Y:S02]  /*22f0*/  IMAD R11, R51.reuse, UR5, R2 ;  /* 0x00000005330b7c24 */ /* 0x040fe4000f8e0202 */
[----:B------:R-:W-:Y:S01]  /*2300*/  IMAD.WIDE.U32 R2, R51, UR4, R4 ;  /* 0x0000000433027c25 */ /* 0x000fe2000f8e0004 */
[----:B------:R-:W-:-:S03]  /*2310*/  ULDC.64 UR4, c[0x0][0x5c0] ;  /* 0x0001700000047ab9 */ /* 0x000fc60000000a00 */
[----:B------:R-:W-:Y:S02]  /*2320*/  IMAD.IADD R3, R3, 0x1, R11 ;  /* 0x0000000103037824 */ /* 0x000fe400078e020b */
[----:B------:R-:W-:Y:S02]  /*2330*/  IMAD.IADD R59, R38, 0x1, -R7 ;  /* 0x00000001263b7824 */ /* 0x000fe400078e0a07 */
[-C--:B0-----:R-:W-:Y:S02]  /*2340*/  IMAD R10, R9, R14.reuse, RZ ;  /* 0x0000000e090a7224 */ /* 0x081fe400078e02ff */
[----:B------:R-:W-:-:S04]  /*2350*/  IMAD.WIDE.U32 R2, R8, R14, R2 ;  /* 0x0000000e08027225 */ /* 0x000fc800078e0002 */
[----:B------:R-:W-:Y:S01]  /*2360*/  IMAD R11, R8, R15, R10 ;  /* 0x0000000f080b7224 */ /* 0x000fe200078e020a */
[----:B------:R-:W-:Y:S01]  /*2370*/  IADD3 R10, P0, R2, UR4, RZ ;  /* 0x00000004020a7c10 */ /* 0x000fe2000ff1e0ff */
[----:B------:R-:W-:-:S03]  /*2380*/  IMAD R15, R15, 0x78, RZ ;  /* 0x000000780f0f7824 */ /* 0x000fc600078e02ff */
[----:B------:R-:W-:Y:S02]  /*2390*/  IADD3.X R11, R3, UR5, R11, P0, !PT ;  /* 0x00000005030b7c10 */ /* 0x000fe400087fe40b */
[----:B------:R-:W-:-:S04]  /*23a0*/  LEA R12, P0, R34, R10, 0x3 ;  /* 0x0000000a220c7211 */ /* 0x000fc800078018ff */
[----:B------:R-:W-:Y:S01]  /*23b0*/  LEA R20, P1, R34, R12, 0x7 ;  /* 0x0000000c22147211 */ /* 0x000fe200078238ff */
[----:B------:R-:W-:Y:S01]  /*23c0*/  IMAD.X R13, R35, 0x1, R11, P0 ;  /* 0x00000001230d7824 */ /* 0x000fe200000e060b */
[----:B-----5:R-:W-:Y:S01]  /*23d0*/  ISETP.NE.AND P0, PT, R37, RZ, PT ;  /* 0x000000ff2500720c */ /* 0x020fe20003f05270 */
[----:B------:R-:W-:-:S04]  /*23e0*/  IMAD.WIDE.U32 R2, R14, 0x78, R12 ;  /* 0x000000780e027825 */ /* 0x000fc800078e000c */
[----:B------:R-:W-:Y:S02]  /*23f0*/  IMAD.IADD R15, R3, 0x1, R15 ;  /* 0x00000001030f7824 */ /* 0x000fe400078e020f */
[----:B------:R-:W-:Y:S02]  /*2400*/  IMAD.X R21, R41, 0x1, R13, P1 ;  /* 0x0000000129157824 */ /* 0x000fe400008e060d */
[----:B------:R-:W-:-:S04]  /*2410*/  IMAD.MOV.U32 R14, RZ, RZ, R2 ;  /* 0x000000ffff0e7224 */ /* 0x000fc800078e0002 */
[----:B------:R-:W-:Y:S05]  /*2420*/  @!P0 BRA `(.L_x_34) ;  /* 0x0000000400ac8947 */ /* 0x000fea0003800000 */
[----:B------:R-:W0:Y:S01]  /*2430*/  LDC.64 R54, c[0x0][0x5b0] ;  /* 0x00016c00ff367b82 */ /* 0x000e220000000a00 */
[----:B------:R-:W-:Y:S01]  /*2440*/  ULDC.64 UR4, c[0x0][0x5b8] ;  /* 0x00016e0000047ab9 */ /* 0x000fe20000000a00 */
[----:B------:R-:W-:Y:S01]  /*2450*/  ISETP.GE.AND P0, PT, R58, 0x1, PT ;  /* 0x000000013a00780c */ /* 0x000fe20003f06270 */
[----:B------:R-:W-:Y:S01]  /*2460*/  IMAD R2, R48, UR4, RZ ;  /* 0x0000000430027c24 */ /* 0x000fe2000f8e02ff */
[----:B------:R-:W-:Y:S01]  /*2470*/  BSSY B1, `(.L_x_35) ;  /* 0x0000015000017945 */ /* 0x000fe20003800000 */
[----:B------:R-:W-:Y:S01]  /*2480*/  IMAD.WIDE.U32 R48, R51, UR4, R4 ;  /* 0x0000000433307c25 */ /* 0x000fe2000f8e0004 */
[----:B------:R-:W-:Y:S02]  /*2490*/  ISETP.LT.OR P4, PT, R59, 0x1, !P0 ;  /* 0x000000013b00780c */ /* 0x000fe40004781670 */
[----:B------:R-:W1:Y:S01]  /*24a0*/  LDC.64 R56, c[0x0][0x5a8] ;  /* 0x00016a00ff387b82 */ /* 0x000e620000000a00 */
[----:B------:R-:W-:Y:S02]  /*24b0*/  IMAD R5, R51, UR5, R2 ;  /* 0x0000000533057c24 */ /* 0x000fe4000f8e0202 */
[----:B------:R-:W-:-:S02]  /*24c0*/  IMAD.MOV.U32 R4, RZ, RZ, R48 ;  /* 0x000000ffff047224 */ /* 0x000fc400078e0030 */
[----:B------:R-:W-:Y:S02]  /*24d0*/  IMAD.IADD R5, R49, 0x1, R5 ;  /* 0x0000000131057824 */ /* 0x000fe400078e0205 */
[-C--:B0-----:R-:W-:Y:S01]  /*24e0*/  IMAD R2, R9, R54.reuse, RZ ;  /* 0x0000003609027224 */ /* 0x081fe200078e02ff */
[C---:B------:R-:W-:Y:S01]  /*24f0*/  SHF.L.U64.HI R7, R54.reuse, 0x3, R55 ;  /* 0x0000000336077819 */ /* 0x040fe20000010237 */
[----:B------:R-:W-:Y:S02]  /*2500*/  IMAD.SHL.U32 R6, R54, 0x8, RZ ;  /* 0x0000000836067824 */ /* 0x000fe400078e00ff */
[C---:B------:R-:W-:Y:S02]  /*2510*/  IMAD R47, R8.reuse, R55, R2 ;  /* 0x00000037082f7224 */ /* 0x040fe400078e0202 */
[----:B------:R-:W-:-:S04]  /*2520*/  IMAD.WIDE.U32 R2, R8, R54, R4 ;  /* 0x0000003608027225 */ /* 0x000fc800078e0004 */
[----:B------:R-:W-:Y:S01]  /*2530*/  IMAD.WIDE.U32 R8, R8, R54, R6 ;  /* 0x0000003608087225 */ /* 0x000fe200078e0006 */
[----:B-1----:R-:W-:-:S03]  /*2540*/  IADD3 R2, P1, R2, R56, RZ ;  /* 0x0000003802027210 */ /* 0x002fc60007f3e0ff */
[----:B------:R-:W-:Y:S01]  /*2550*/  IMAD.IADD R9, R47, 0x1, R9 ;  /* 0x000000012f097824 */ /* 0x000fe200078e0209 */
[----:B------:R-:W-:Y:S01]  /*2560*/  IADD3.X R3, R57, R3, R47, P1, !PT ;  /* 0x0000000339037210 */ /* 0x000fe20000ffe42f */
[----:B------:R-:W-:Y:S01]  /*2570*/  IMAD R47, R55, 0x78, RZ ;  /* 0x00000078372f7824 */ /* 0x000fe200078e02ff */
[--C-:B------:R-:W-:Y:S01]  /*2580*/  IADD3 R50, P2, P3, R48, R56, R8.reuse ;  /* 0x0000003830327210 */ /* 0x100fe20007b5e008 */
[----:B------:R-:W-:Y:S01]  /*2590*/  IMAD.WIDE.U32 R52, R54, 0x78, R8 ;  /* 0x0000007836347825 */ /* 0x000fe200078e0008 */
[----:B------:R-:W-:Y:S11]  /*25a0*/  @P4 BRA `(.L_x_36) ;  /* 0x0000000000044947 */ /* 0x000ff60003800000 */
[----:B------:R0:W5:Y:S02]  /*25b0*/  LDG.E.U8 R46, desc[UR38][R2.64] ;  /* 0x00000026022e7981 */ /* 0x000164000c1e1100 */
.L_x_36:
[----:B------:R-:W-:Y:S05]  /*25c0*/  BSYNC B1 ;  /* 0x0000000000017941 */ /* 0x000fea0003800000 */
.L_x_35:
[----:B-----5:R-:W-:Y:S01]  /*25d0*/  LOP3.LUT R4, R46, 0xffff, RZ, 0xc0, !PT ;  /* 0x0000ffff2e047812 */ /* 0x020fe200078ec0ff */
[----:B------:R-:W-:Y:S01]  /*25e0*/  IMAD.IADD R47, R53, 0x1, R47 ;  /* 0x00000001352f7824 */ /* 0x000fe200078e022f */
[C---:B------:R-:W-:Y:S01]  /*25f0*/  IADD3.X R51, R5.reuse, R57, R9, P2, P3 ;  /* 0x0000003905337210 */ /* 0x040fe200017e6409 */
[----:B------:R-:W-:Y:S01]  /*2600*/  BSSY B1, `(.L_x_37) ;  /* 0x0000012000017945 */ /* 0x000fe20003800000 */
[----:B------:R-:W-:Y:S02]  /*2610*/  IADD3 R9, P3, P5, R48, R52, R6 ;  /* 0x0000003430097210 */ /* 0x000fe40007d7e006 */
[----:B------:R-:W-:Y:S02]  /*2620*/  PRMT R4, R4, 0x8880, RZ ;  /* 0x0000888004047816 */ /* 0x000fe400000000ff */
[----:B------:R-:W-:Y:S02]  /*2630*/  IADD3.X R8, R5, R47, R7, P3, P5 ;  /* 0x0000002f05087210 */ /* 0x000fe40001fea407 */
[----:B------:R-:W-:Y:S01]  /*2640*/  ISETP.LT.OR P0, PT, R59, 0x2, !P0 ;  /* 0x000000023b00780c */ /* 0x000fe20004701670 */
[----:B------:R-:W-:Y:S01]  /*2650*/  IMAD R7, R4, R37, RZ ;  /* 0x0000002504077224 */ /* 0x000fe200078e02ff */
[----:B------:R-:W-:-:S02]  /*2660*/  IADD3 R4, P5, R9, R56, RZ ;  /* 0x0000003809047210 */ /* 0x000fc40007fbe0ff */
[----:B------:R-:W-:Y:S01]  /*2670*/  IADD3 R48, P1, P2, R48, R56, R52 ;  /* 0x0000003830307210 */ /* 0x000fe20007a3e034 */
[----:B------:R-:W-:Y:S01]  /*2680*/  @!P4 IMAD R9, R24, R36, R7 ;  /* 0x000000241809c224 */ /* 0x000fe200078e0207 */
[C---:B------:R-:W-:Y:S02]  /*2690*/  ISETP.GE.AND P3, PT, R58.reuse, 0x9, PT ;  /* 0x000000093a00780c */ /* 0x040fe40003f66270 */
[----:B------:R-:W-:Y:S02]  /*26a0*/  IADD3.X R49, R5, R57, R47, P1, P2 ;  /* 0x0000003905317210 */ /* 0x000fe40000fe442f */
[----:B------:R1:W-:Y:S01]  /*26b0*/  @!P4 STG.E.U8 desc[UR38][R10.64], R9 ;  /* 0x000000090a00c986 */ /* 0x0003e2000c101126 */
[C---:B------:R-:W-:Y:S02]  /*26c0*/  ISETP.GE.AND P2, PT, R58.reuse, 0x81, PT ;  /* 0x000000813a00780c */ /* 0x040fe40003f46270 */
[----:B------:R-:W-:Y:S01]  /*26d0*/  ISETP.GE.AND P1, PT, R58, 0x89, PT ;  /* 0x000000893a00780c */ /* 0x000fe20003f26270 */
[----:B------:R-:W-:-:S12]  /*26e0*/  @P0 BRA `(.L_x_38) ;  /* 0x00000000000c0947 */ /* 0x000fd80003800000 */
[----:B------:R-:W2:Y:S02]  /*26f0*/  LDG.E.U8 R46, desc[UR38][R2.64+0x1] ;  /* 0x00000126022e7981 */ /* 0x000ea4000c1e1100 */
[----:B--2---:R-:W-:-:S05]  /*2700*/  PRMT R6, R46, 0x8880, RZ ;  /* 0x000088802e067816 */ /* 0x004fca00000000ff */
[----:B------:R-:W-:-:S07]  /*2710*/  IMAD R7, R6, R37, RZ ;  /* 0x0000002506077224 */ /* 0x000fce00078e02ff */
.L_x_38:
[----:B------:R-:W-:Y:S05]  /*2720*/  BSYNC B1 ;  /* 0x0000000000017941 */ /* 0x000fea0003800000 */
.L_x_37:
[----:B------:R-:W-:Y:S01]  /*2730*/  @!P0 IMAD R25, R25, R36, R7 ;  /* 0x0000002419198224 */ /* 0x000fe200078e0207 */
[C---:B------:R-:W-:Y:S01]  /*2740*/  ISETP.LT.OR P4, PT, R59.reuse, 0x1, !P3 ;  /* 0x000000013b00780c */ /* 0x040fe20005f81670 */
[----:B------:R-:W-:Y:S01]  /*2750*/  BSSY B1, `(.L_x_39) ;  /* 0x0000007000017945 */ /* 0x000fe20003800000 */
[----:B------:R-:W-:Y:S02]  /*2760*/  ISETP.LT.OR P3, PT, R59, 0x2, !P3 ;  /* 0x000000023b00780c */ /* 0x000fe40005f61670 */
[----:B------:R2:W-:Y:S09]  /*2770*/  @!P0 STG.E.U8 desc[UR38][R10.64+0x1], R25 ;  /* 0x000001190a008986 */ /* 0x0005f2000c101126 */
[----:B------:R-:W-:Y:S05]  /*2780*/  @P4 BRA `(.L_x_40) ;  /* 0x00000000000c4947 */ /* 0x000fea0003800000 */
[----:B------:R-:W0:Y:S02]  /*2790*/  LDG.E.U8 R46, desc[UR38][R50.64] ;  /* 0x00000026322e7981 */ /* 0x000e24000c1e1100 */
[----:B0-----:R-:W-:-:S05]  /*27a0*/  PRMT R2, R46, 0x8880, RZ ;  /* 0x000088802e027816 */ /* 0x001fca00000000ff */
[----:B------:R-:W-:-:S07]  /*27b0*/  IMAD R7, R2, R37, RZ ;  /* 0x0000002502077224 */ /* 0x000fce00078e02ff */
.L_x_40:
[----:B------:R-:W-:Y:S05]  /*27c0*/  BSYNC B1 ;  /* 0x0000000000017941 */ /* 0x000fea0003800000 */
.L_x_39:
[----:B0-----:R-:W-:Y:S01]  /*27d0*/  @!P4 IMAD R3, R26, R36, R7 ;  /* 0x000000241a03c224 */ /* 0x001fe200078e0207 */
[----:B------:R-:W-:Y:S04]  /*27e0*/  BSSY B1, `(.L_x_41) ;  /* 0x0000006000017945 */ /* 0x000fe80003800000 */
[----:B------:R0:W-:Y:S01]  /*27f0*/  @!P4 STG.E.U8 desc[UR38][R12.64], R3 ;  /* 0x000000030c00c986 */ /* 0x0001e2000c101126 */
[----:B------:R-:W-:Y:S05]  /*2800*/  @P3 BRA `(.L_x_42) ;  /* 0x00000000000c3947 */ /* 0x000fea0003800000 */
[----:B------:R-:W3:Y:S02]  /*2810*/  LDG.E.U8 R46, desc[UR38][R50.64+0x1] ;  /* 0x00000126322e7981 */ /* 0x000ee4000c1e1100 */
[----:B---3--:R-:W-:-:S05]  /*2820*/  PRMT R2, R46, 0x8880, RZ ;  /* 0x000088802e027816 */ /* 0x008fca00000000ff */
[----:B------:R-:W-:-:S07]  /*2830*/  IMAD R7, R2, R37, RZ ;  /* 0x0000002502077224 */ /* 0x000fce00078e02ff */
.L_x_42:
[----:B------:R-:W-:Y:S05]  /*2840*/  BSYNC B1 ;  /* 0x0000000000017941 */ /* 0x000fea0003800000 */
.L_x_41:
[----:B------:R-:W-:Y:S01]  /*2850*/  @!P3 IMAD R27, R27, R36, R7 ;  /* 0x000000241b1bb224 */ /* 0x000fe200078e0207 */
[C---:B------:R-:W-:Y:S01]  /*2860*/  ISETP.LT.OR P0, PT, R59.reuse, 0x1, !P2 ;  /* 0x000000013b00780c */ /* 0x040fe20005701670 */
[----:B------:R-:W-:Y:S01]  /*2870*/  BSSY B1, `(.L_x_43) ;  /* 0x0000008000017945 */ /* 0x000fe20003800000 */
[C---:B------:R-:W-:Y:S02]  /*2880*/  ISETP.LT.OR P2, PT, R59.reuse, 0x2, !P2 ;  /* 0x000000023b00780c */ /* 0x040fe40005741670 */
[----:B------:R3:W-:Y:S01]  /*2890*/  @!P3 STG.E.U8 desc[UR38][R12.64+0x1], R27 ;  /* 0x0000011b0c00b986 */ /* 0x0007e2000c101126 */
[----:B------:R-:W-:-:S08]  /*28a0*/  ISETP.LT.OR P4, PT, R59, 0x1, !P1 ;  /* 0x000000013b00780c */ /* 0x000fd00004f81670 */
[----:B------:R-:W-:Y:S05]  /*28b0*/  @P0 BRA `(.L_x_44) ;  /* 0x00000000000c0947 */ /* 0x000fea0003800000 */
[----:B------:R-:W4:Y:S02]  /*28c0*/  LDG.E.U8 R46, desc[UR38][R48.64] ;  /* 0x00000026302e7981 */ /* 0x000f24000c1e1100 */
[----:B----4-:R-:W-:-:S05]  /*28d0*/  PRMT R2, R46, 0x8880, RZ ;  /* 0x000088802e027816 */ /* 0x010fca00000000ff */
[----:B------:R-:W-:-:S07]  /*28e0*/  IMAD R7, R2, R37, RZ ;  /* 0x0000002502077224 */ /* 0x000fce00078e02ff */
.L_x_44:
[----:B------:R-:W-:Y:S05]  /*28f0*/  BSYNC B1 ;  /* 0x0000000000017941 */ /* 0x000fea0003800000 */
.L_x_43:
[----:B0-----:R-:W-:Y:S01]  /*2900*/  @!P0 IMAD R3, R28, R36, R7 ;  /* 0x000000241c038224 */ /* 0x001fe200078e0207 */
[----:B------:R-:W-:Y:S01]  /*2910*/  BSSY B1, `(.L_x_45) ;  /* 0x0000007000017945 */ /* 0x000fe20003800000 */
[----:B------:R-:W-:-:S03]  /*2920*/  IMAD.X R5, R8, 0x1, R57, P5 ;  /* 0x0000000108057824 */ /* 0x000fc600028e0639 */
[----:B------:R0:W-:Y:S01]  /*2930*/  @!P0 STG.E.U8 desc[UR38][R14.64], R3 ;  /* 0x000000030e008986 */ /* 0x0001e2000c101126 */
[----:B------:R-:W-:Y:S05]  /*2940*/  @P2 BRA `(.L_x_46) ;  /* 0x00000000000c2947 */ /* 0x000fea0003800000 */
[----:B------:R-:W4:Y:S02]  /*2950*/  LDG.E.U8 R46, desc[UR38][R48.64+0x1] ;  /* 0x00000126302e7981 */ /* 0x000f24000c1e1100 */
[----:B----4-:R-:W-:-:S05]  /*2960*/  PRMT R2, R46, 0x8880, RZ ;  /* 0x000088802e027816 */ /* 0x010fca00000000ff */
[----:B------:R-:W-:-:S07]  /*2970*/  IMAD R7, R2, R37, RZ ;  /* 0x0000002502077224 */ /* 0x000fce00078e02ff */
.L_x_46:
[----:B------:R-:W-:Y:S05]  /*2980*/  BSYNC B1 ;  /* 0x0000000000017941 */ /* 0x000fea0003800000 */
.L_x_45:
[----:B------:R-:W-:Y:S01]  /*2990*/  @!P2 IMAD R29, R29, R36, R7 ;  /* 0x000000241d1da224 */ /* 0x000fe200078e0207 */
[----:B------:R-:W-:Y:S04]  /*29a0*/  BSSY B1, `(.L_x_47) ;  /* 0x0000006000017945 */ /* 0x000fe80003800000 */
[----:B------:R4:W-:Y:S01]  /*29b0*/  @!P2 STG.E.U8 desc[UR38][R14.64+0x1], R29 ;  /* 0x0000011d0e00a986 */ /* 0x0009e2000c101126 */
[----:B------:R-:W-:Y:S05]  /*29c0*/  @P4 BRA `(.L_x_48) ;  /* 0x00000000000c4947 */ /* 0x000fea0003800000 */
[----:B------:R-:W5:Y:S02]  /*29d0*/  LDG.E.U8 R46, desc[UR38][R4.64] ;  /* 0x00000026042e7981 */ /* 0x000f64000c1e1100 */
[----:B-----5:R-:W-:-:S05]  /*29e0*/  PRMT R2, R46, 0x8880, RZ ;  /* 0x000088802e027816 */ /* 0x020fca00000000ff */
[----:B------:R-:W-:-:S07]  /*29f0*/  IMAD R7, R2, R37, RZ ;  /* 0x0000002502077224 */ /* 0x000fce00078e02ff */
.L_x_48:
[----:B------:R-:W-:Y:S05]  /*2a00*/  BSYNC B1 ;  /* 0x0000000000017941 */ /* 0x000fea0003800000 */
.L_x_47:
[----:B0-----:R-:W-:Y:S01]  /*2a10*/  @!P4 IMAD R3, R30, R36, R7 ;  /* 0x000000241e03c224 */ /* 0x001fe200078e0207 */
[----:B------:R-:W-:Y:S01]  /*2a20*/  ISETP.LT.OR P1, PT, R59, 0x2, !P1 ;  /* 0x000000023b00780c */ /* 0x000fe20004f21670 */
[----:B------:R-:W-:Y:S03]  /*2a30*/  BSSY B1, `(.L_x_49) ;  /* 0x0000006000017945 */ /* 0x000fe60003800000 */
[----:B------:R0:W-:Y:S09]  /*2a40*/  @!P4 STG.E.U8 desc[UR38][R20.64], R3 ;  /* 0x000000031400c986 */ /* 0x0001f2000c101126 */
[----:B------:R-:W-:Y:S05]  /*2a50*/  @P1 BRA `(.L_x_50) ;  /* 0x00000000000c1947 */ /* 0x000fea0003800000 */
[----:B------:R-:W5:Y:S02]  /*2a60*/  LDG.E.U8 R46, desc[UR38][R4.64+0x1] ;  /* 0x00000126042e7981 */ /* 0x000f64000c1e1100 */
[----:B-----5:R-:W-:-:S05]  /*2a70*/  PRMT R2, R46, 0x8880, RZ ;  /* 0x000088802e027816 */ /* 0x020fca00000000ff */
[----:B------:R-:W-:-:S07]  /*2a80*/  IMAD R7, R2, R37, RZ ;  /* 0x0000002502077224 */ /* 0x000fce00078e02ff */
.L_x_50:
[----:B------:R-:W-:Y:S05]  /*2a90*/  BSYNC B1 ;  /* 0x0000000000017941 */ /* 0x000fea0003800000 */
.L_x_49:
[----:B------:R-:W-:Y:S01]  /*2aa0*/  IMAD R7, R31, R36, R7 ;  /* 0x000000241f077224 */ /* 0x000fe200078e0207 */
[----:B------:R-:W-:Y:S06]  /*2ab0*/  @P1 BRA `(.L_x_51) ;  /* 0x0000000000781947 */ /* 0x000fec0003800000 */
[----:B------:R0:W-:Y:S01]  /*2ac0*/  STG.E.U8 desc[UR38][R20.64+0x1], R7 ;  /* 0x0000010714007986 */ /* 0x0001e2000c101126 */
[----:B------:R-:W-:Y:S05]  /*2ad0*/  BRA `(.L_x_51) ;  /* 0x0000000000707947 */ /* 0x000fea0003800000 */
.L_x_34:
[C---:B------:R-:W-:Y:S02]  /*2ae0*/  ISETP.GE.AND P1, PT, R58.reuse, 0x1, PT ;  /* 0x000000013a00780c */ /* 0x040fe40003f26270 */
[C---:B------:R-:W-:Y:S02]  /*2af0*/  ISETP.GE.AND P4, PT, R58.reuse, 0x9, PT ;  /* 0x000000093a00780c */ /* 0x040fe40003f86270 */
[C---:B------:R-:W-:Y:S02]  /*2b00*/  ISETP.LT.OR P3, PT, R59.reuse, 0x1, !P1 ;  /* 0x000000013b00780c */ /* 0x040fe40004f61670 */
[----:B------:R-:W-:Y:S02]  /*2b10*/  ISETP.LT.OR P1, PT, R59, 0x2, !P1 ;  /* 0x000000023b00780c */ /* 0x000fe40004f21670 */
[C---:B------:R-:W-:Y:S02]  /*2b20*/  ISETP.GE.AND P2, PT, R58.reuse, 0x81, PT ;  /* 0x000000813a00780c */ /* 0x040fe40003f46270 */
[----:B------:R-:W-:-:S04]  /*2b30*/  ISETP.GE.AND P0, PT, R58, 0x89, PT ;  /* 0x000000893a00780c */ /* 0x000fc80003f06270 */
[C---:B------:R-:W-:Y:S02]  /*2b40*/  ISETP.LT.OR P5, PT, R59.reuse, 0x1, !P0 ;  /* 0x000000013b00780c */ /* 0x040fe400047a1670 */
[----:B------:R-:W-:Y:S01]  /*2b50*/  ISETP.LT.OR P0, PT, R59, 0x2, !P0 ;  /* 0x000000023b00780c */ /* 0x000fe20004701670 */
[-C--:B------:R-:W-:Y:S02]  /*2b60*/  @!P3 IMAD R3, R24, R36.reuse, RZ ;  /* 0x000000241803b224 */ /* 0x080fe400078e02ff */
[----:B------:R-:W-:-:S03]  /*2b70*/  @!P1 IMAD R25, R25, R36, RZ ;  /* 0x0000002419199224 */ /* 0x000fc600078e02ff */
[----:B------:R0:W-:Y:S01]  /*2b80*/  @!P3 STG.E.U8 desc[UR38][R10.64], R3 ;  /* 0x000000030a00b986 */ /* 0x0001e2000c101126 */
[----:B------:R-:W-:-:S03]  /*2b90*/  ISETP.LT.OR P3, PT, R59, 0x1, !P4 ;  /* 0x000000013b00780c */ /* 0x000fc60006761670 */
[----:B------:R1:W-:Y:S01]  /*2ba0*/  @!P1 STG.E.U8 desc[UR38][R10.64+0x1], R25 ;  /* 0x000001190a009986 */ /* 0x0003e2000c101126 */
[C---:B------:R-:W-:Y:S02]  /*2bb0*/  ISETP.LT.OR P1, PT, R59.reuse, 0x2, !P4 ;  /* 0x000000023b00780c */ /* 0x040fe40006721670 */
[----:B------:R-:W-:Y:S01]  /*2bc0*/  ISETP.LT.OR P4, PT, R59, 0x1, !P2 ;  /* 0x000000013b00780c */ /* 0x000fe20005781670 */
[-C--:B------:R-:W-:Y:S01]  /*2bd0*/  @!P0 IMAD R31, R31, R36.reuse, RZ ;  /* 0x000000241f1f8224 */ /* 0x080fe200078e02ff */
[----:B------:R-:W-:Y:S01]  /*2be0*/  ISETP.LT.OR P2, PT, R59, 0x2, !P2 ;  /* 0x000000023b00780c */ /* 0x000fe20005741670 */
[----:B0-----:R-:W-:-:S04]  /*2bf0*/  @!P5 IMAD R3, R30, R36, RZ ;  /* 0x000000241e03d224 */ /* 0x001fc800078e02ff */
[----:B------:R-:W-:-:S04]  /*2c00*/  @!P3 IMAD R5, R26, R36, RZ ;  /* 0x000000241a05b224 */ /* 0x000fc800078e02ff */
[-C--:B------:R-:W-:Y:S01]  /*2c10*/  @!P1 IMAD R27, R27, R36.reuse, RZ ;  /* 0x000000241b1b9224 */ /* 0x080fe200078e02ff */
[----:B------:R1:W-:Y:S01]  /*2c20*/  @!P3 STG.E.U8 desc[UR38][R12.64], R5 ;  /* 0x000000050c00b986 */ /* 0x0003e2000c101126 */
[-C--:B------:R-:W-:Y:S02]  /*2c30*/  @!P4 IMAD R7, R28, R36.reuse, RZ ;  /* 0x000000241c07c224 */ /* 0x080fe400078e02ff */
[----:B------:R-:W-:Y:S01]  /*2c40*/  @!P2 IMAD R29, R29, R36, RZ ;  /* 0x000000241d1da224 */ /* 0x000fe200078e02ff */
[----:B------:R1:W-:Y:S04]  /*2c50*/  @!P1 STG.E.U8 desc[UR38][R12.64+0x1], R27 ;  /* 0x0000011b0c009986 */ /* 0x0003e8000c101126 */
[----:B------:R1:W-:Y:S04]  /*2c60*/  @!P4 STG.E.U8 desc[UR38][R14.64], R7 ;  /* 0x000000070e00c986 */ /* 0x0003e8000c101126 */
[----:B------:R1:W-:Y:S04]  /*2c70*/  @!P2 STG.E.U8 desc[UR38][R14.64+0x1], R29 ;  /* 0x0000011d0e00a986 */ /* 0x0003e8000c101126 */
[----:B------:R1:W-:Y:S04]  /*2c80*/  @!P5 STG.E.U8 desc[UR38][R20.64], R3 ;  /* 0x000000031400d986 */ /* 0x0003e8000c101126 */
[----:B------:R1:W-:Y:S02]  /*2c90*/  @!P0 STG.E.U8 desc[UR38][R20.64+0x1], R31 ;  /* 0x0000011f14008986 */ /* 0x0003e4000c101126 */
.L_x_51:
[----:B------:R-:W-:Y:S05]  /*2ca0*/  BSYNC B0 ;  /* 0x0000000000007941 */ /* 0x000fea0003800000 */
.L_x_33:
[----:B------:R-:W-:Y:S01]  /*2cb0*/  IADD3 R18, P0, R18, UR36, RZ ;  /* 0x0000002412127c10 */ /* 0x000fe2000ff1e0ff */
[----:B------:R-:W-:Y:S01]  /*2cc0*/  ULDC.64 UR4, c[0x0][0x650] ;  /* 0x0001940000047ab9 */ /* 0x000fe20000000a00 */
[----:B------:R-:W-:Y:S01]  /*2cd0*/  PRMT R2, RZ, 0x7610, R2 ;  /* 0x00007610ff027816 */ /* 0x000fe20000000002 */
[----:B------:R-:W-:Y:S01]  /*2ce0*/  IMAD.MOV.U32 R48, RZ, RZ, -0x1 ;  /* 0xffffffffff307424 */ /* 0x000fe200078e00ff */
[----:B------:R-:W-:Y:S01]  /*2cf0*/  IADD3.X R19, R19, UR42, RZ, P0, !PT ;  /* 0x0000002a13137c10 */ /* 0x000fe200087fe4ff */
[----:B------:R-:W-:Y:S01]  /*2d00*/  IMAD.MOV.U32 R51, RZ, RZ, -0x1 ;  /* 0xffffffffff337424 */ /* 0x000fe200078e00ff */
[----:B------:R-:W-:-:S04]  /*2d10*/  ISETP.GE.U32.AND P0, PT, R18, UR4, PT ;  /* 0x0000000412007c0c */ /* 0x000fc8000bf06070 */
[----:B------:R-:W-:-:S13]  /*2d20*/  ISETP.GE.U32.AND.EX P0, PT, R19, UR5, PT, P0 ;  /* 0x0000000513007c0c */ /* 0x000fda000bf06100 */
[----:B------:R-:W-:Y:S05]  /*2d30*/  @P0 BRA `(.L_x_52) ;  /* 0x00000004004c0947 */ /* 0x000fea0003800000 */
[----:B-1----:R-:W1:Y:S01]  /*2d40*/  LDC.64 R8, c[0x0][0x628] ;  /* 0x00018a00ff087b82 */ /* 0x002e620000000a00 */
[----:B----4-:R-:W4:Y:S01]  /*2d50*/  S2R R14, SR_CTAID.X ;  /* 0x00000000000e7919 */ /* 0x010f220000002500 */
[----:B------:R-:W-:Y:S02]  /*2d60*/  IMAD.MOV.U32 R6, RZ, RZ, R18 ;  /* 0x000000ffff067224 */ /* 0x000fe400078e0012 */
[----:B0-----:R-:W-:Y:S01]  /*2d70*/  IMAD.MOV.U32 R7, RZ, RZ, R19 ;  /* 0x000000ffff077224 */ /* 0x001fe200078e0013 */
[----:B------:R-:W0:Y:S03]  /*2d80*/  S2R R15, SR_CTAID.Y ;  /* 0x00000000000f7919 */ /* 0x000e260000002600 */
[----:B------:R-:W0:Y:S08]  /*2d90*/  LDC R0, c[0x0][0x630] ;  /* 0x00018c00ff007b82 */ /* 0x000e300000000800 */
[----:B---3--:R-:W3:Y:S01]  /*2da0*/  LDC.64 R12, c[0x0][0x620] ;  /* 0x00018800ff0c7b82 */ /* 0x008ee20000000a00 */
[----:B-1----:R-:W-:-:S04]  /*2db0*/  ISETP.NE.U32.AND P0, PT, R8, RZ, PT ;  /* 0x000000ff0800720c */ /* 0x002fc80003f05070 */
[----:B------:R-:W-:-:S13]  /*2dc0*/  ISETP.NE.AND.EX P0, PT, R9, RZ, PT, P0 ;  /* 0x000000ff0900720c */ /* 0x000fda0003f05300 */
[----:B0--34-:R-:W-:Y:S05]  /*2dd0*/  @!P0 BRA `(.L_x_53) ;  /* 0x0000000000288947 */ /* 0x019fea0003800000 */
[----:B------:R-:W0:Y:S02]  /*2de0*/  LDC R3, c[0x0][0x634] ;  /* 0x00018d00ff037b82 */ /* 0x000e240000000800 */
[----:B0-----:R-:W-:-:S05]  /*2df0*/  IADD3 R7, P0, R18, R3, RZ ;  /* 0x0000000312077210 */ /* 0x001fca0007f1e0ff */
[----:B--2---:R-:W-:-:S04]  /*2e00*/  IMAD.X R11, RZ, RZ, R19, P0 ;  /* 0x000000ffff0b7224 */ /* 0x004fc800000e0613 */
[----:B------:R-:W-:-:S04]  /*2e10*/  IMAD.WIDE.U32 R2, R11, R8, RZ ;  /* 0x000000080b027225 */ /* 0x000fc800078e00ff */
[----:B------:R-:W-:-:S04]  /*2e20*/  IMAD.WIDE.U32 R4, P0, R7, R9, R2 ;  /* 0x0000000907047225 */ /* 0x000fc80007800002 */
[----:B------:R-:W-:-:S04]  /*2e30*/  IMAD.WIDE.U32 R2, R7, R8, RZ ;  /* 0x0000000807027225 */ /* 0x000fc800078e00ff */
[----:B------:R-:W-:Y:S01]  /*2e40*/  IMAD.X R7, RZ, RZ, RZ, P0 ;  /* 0x000000ffff077224 */ /* 0x000fe200000e06ff */
[----:B------:R-:W-:Y:S01]  /*2e50*/  IADD3 RZ, P0, R3, R4, RZ ;  /* 0x0000000403ff7210 */ /* 0x000fe20007f1e0ff */
[----:B------:R-:W-:-:S04]  /*2e60*/  IMAD.MOV.U32 R6, RZ, RZ, R5 ;  /* 0x000000ffff067224 */ /* 0x000fc800078e0005 */
[----:B------:R-:W-:-:S08]  /*2e70*/  IMAD.WIDE.U32.X R6, R11, R9, R6, P0 ;  /* 0x000000090b067225 */ /* 0x000fd000000e0406 */
.L_x_53:
[-CC-:B------:R-:W-:Y:S01]  /*2e80*/  SHF.R.U64 R51, R6, R0.reuse, R7.reuse ;  /* 0x0000000006337219 */ /* 0x180fe20000001207 */
[----:B--2---:R-:W0:Y:S01]  /*2e90*/  LDC.64 R24, c[0x0][0x640] ;  /* 0x00019000ff187b82 */ /* 0x004e220000000a00 */
[----:B------:R-:W-:Y:S01]  /*2ea0*/  SHF.R.U32.HI R0, RZ, R0, R7 ;  /* 0x00000000ff007219 */ /* 0x000fe20000011607 */
[----:B------:R-:W-:Y:S01]  /*2eb0*/  ULDC UR4, c[0x0][0x150] ;  /* 0x0000540000047ab9 */ /* 0x000fe20000000800 */
[----:B------:R-:W-:Y:S02]  /*2ec0*/  IADD3 R5, P0, RZ, -R51, RZ ;  /* 0x80000033ff057210 */ /* 0x000fe40007f1e0ff */
[----:B------:R-:W-:-:S03]  /*2ed0*/  I2FP.F32.U32 R6, R14 ;  /* 0x0000000e00067245 */ /* 0x000fc60000201000 */
[----:B------:R-:W1:Y:S01]  /*2ee0*/  LDC R4, c[0x0][0x618] ;  /* 0x00018600ff047b82 */ /* 0x000e620000000800 */
[----:B------:R-:W-:Y:S02]  /*2ef0*/  IMAD.X R3, RZ, RZ, ~R0, P0 ;  /* 0x000000ffff037224 */ /* 0x000fe400000e0e00 */
[----:B------:R-:W-:Y:S01]  /*2f00*/  FMUL R6, R6, UR4 ;  /* 0x0000000406067c20 */ /* 0x000fe20008400000 */
[----:B------:R-:W-:Y:S01]  /*2f10*/  ULDC UR4, c[0x0][0x154] ;  /* 0x0000550000047ab9 */ /* 0x000fe20000000800 */
[-C--:B------:R-:W-:Y:S02]  /*2f20*/  IMAD R0, R3, R12.reuse, RZ ;  /* 0x0000000c03007224 */ /* 0x080fe400078e02ff */
[C---:B------:R-:W-:Y:S01]  /*2f30*/  IMAD.WIDE.U32 R2, R5.reuse, R12, R18 ;  /* 0x0000000c05027225 */ /* 0x040fe200078e0012 */
[----:B------:R-:W2:Y:S01]  /*2f40*/  LDC R10, c[0x0][0x608] ;  /* 0x00018200ff0a7b82 */ /* 0x000ea20000000800 */
[----:B------:R-:W3:Y:S02]  /*2f50*/  F2I.U32.TRUNC.NTZ R6, R6 ;  /* 0x0000000600067305 */ /* 0x000ee4000020f000 */
[----:B------:R-:W-:Y:S01]  /*2f60*/  IMAD R5, R5, R13, R0 ;  /* 0x0000000d05057224 */ /* 0x000fe200078e0200 */
[----:B------:R-:W-:-:S03]  /*2f70*/  I2FP.F32.U32 R0, R15 ;  /* 0x0000000f00007245 */ /* 0x000fc60000201000 */
[----:B------:R-:W-:Y:S01]  /*2f80*/  IMAD.IADD R3, R3, 0x1, R5 ;  /* 0x0000000103037824 */ /* 0x000fe200078e0205 */
[----:B------:R-:W4:Y:S01]  /*2f90*/  LDC R9, c[0x0][0x658] ;  /* 0x00019600ff097b82 */ /* 0x000f220000000800 */
[----:B0-----:R-:W-:-:S04]  /*2fa0*/  ISETP.NE.U32.AND P0, PT, R24, RZ, PT ;  /* 0x000000ff1800720c */ /* 0x001fc80003f05070 */
[----:B------:R-:W-:-:S03]  /*2fb0*/  ISETP.NE.AND.EX P0, PT, R25, RZ, PT, P0 ;  /* 0x000000ff1900720c */ /* 0x000fc60003f05300 */
[----:B------:R-:W0:Y:S01]  /*2fc0*/  LDC R7, c[0x0][0x144] ;  /* 0x00005100ff077b82 */ /* 0x000e220000000800 */
[-CC-:B-1----:R-:W-:Y:S01]  /*2fd0*/  SHF.R.U64 R8, R2, R4.reuse, R3.reuse ;  /* 0x0000000402087219 */ /* 0x182fe20000001203 */
[----:B---3--:R-:W-:Y:S01]  /*2fe0*/  IMAD.MOV R6, RZ, RZ, -R6 ;  /* 0x000000ffff067224 */ /* 0x008fe200078e0a06 */
[----:B------:R-:W-:Y:S01]  /*2ff0*/  SHF.R.U32.HI R3, RZ, R4, R3 ;  /* 0x00000004ff037219 */ /* 0x000fe20000011603 */
[----:B------:R-:W-:-:S04]  /*3000*/  FMUL R4, R0, UR4 ;  /* 0x0000000400047c20 */ /* 0x000fc80008400000 */
[----:B------:R-:W1:Y:S01]  /*3010*/  LDC R20, c[0x0][0x148] ;  /* 0x00005200ff147b82 */ /* 0x000e620000000800 */
[----:B------:R3:W0:Y:S01]  /*3020*/  F2I.U32.TRUNC.NTZ R12, R4 ;  /* 0x00000004000c7305 */ /* 0x000622000020f000 */
[-CC-:B--2---:R-:W-:Y:S02]  /*3030*/  SHF.R.U64 R11, R8, R10.reuse, R3.reuse ;  /* 0x0000000a080b7219 */ /* 0x184fe40000001203 */
[----:B------:R-:W-:-:S04]  /*3040*/  SHF.R.U32.HI R0, RZ, R10, R3 ;  /* 0x0000000aff007219 */ /* 0x000fc80000011603 */
[----:B------:R-:W2:Y:S01]  /*3050*/  LDC R21, c[0x0][0x648] ;  /* 0x00019200ff157b82 */ /* 0x000ea20000000800 */
[-CC-:B----4-:R-:W-:Y:S02]  /*3060*/  SHF.R.U64 R10, R11, R9.reuse, R0.reuse ;  /* 0x000000090b0a7219 */ /* 0x190fe40000001200 */
[----:B------:R-:W-:-:S03]  /*3070*/  SHF.R.U32.HI R3, RZ, R9, R0 ;  /* 0x00000009ff037219 */ /* 0x000fc60000011600 */
[----:B------:R-:W-:Y:S02]  /*3080*/  IMAD.MOV.U32 R2, RZ, RZ, R10 ;  /* 0x000000ffff027224 */ /* 0x000fe400078e000a */
[----:B------:R-:W4:Y:S01]  /*3090*/  LDC R26, c[0x0][0x638] ;  /* 0x00018e00ff1a7b82 */ /* 0x000f220000000800 */
[----:B0-----:R-:W-:-:S07]  /*30a0*/  IMAD R13, R7, R6, R14 ;  /* 0x00000006070d7224 */ /* 0x001fce00078e020e */
[----:B------:R-:W0:Y:S08]  /*30b0*/  LDC R27, c[0x0][0x610] ;  /* 0x00018400ff1b7b82 */ /* 0x000e300000000800 */
[----:B------:R-:W0:Y:S01]  /*30c0*/  LDC R28, c[0x0][0x600] ;  /* 0x00018000ff1c7b82 */ /* 0x000e220000000800 */
[----:B-123--:R-:W-:Y:S05]  /*30d0*/  @!P0 BRA `(.L_x_54) ;  /* 0x0000000000288947 */ /* 0x00efea0003800000 */
[----:B------:R-:W1:Y:S02]  /*30e0*/  LDC R7, c[0x0][0x64c] ;  /* 0x00019300ff077b82 */ /* 0x000e640000000800 */
[----:B-1----:R-:W-:-:S05]  /*30f0*/  IADD3 R7, P0, R10, R7, RZ ;  /* 0x000000070a077210 */ /* 0x002fca0007f1e0ff */
        /* <DEDUP_REMOVED lines=8> */
.L_x_54:
[----:B------:R-:W-:Y:S01]  /*3180*/  ISETP.NE.AND P0, PT, R17, 0x1, PT ;  /* 0x000000011100780c */ /* 0x000fe20003f05270 */
[----:B------:R-:W-:Y:S01]  /*3190*/  IMAD.MOV R12, RZ, RZ, -R12 ;  /* 0x000000ffff0c7224 */ /* 0x000fe200078e0a0c */
[----:B------:R-:W-:Y:S01]  /*31a0*/  SHF.R.U64 R2, R2, R21, R3 ;  /* 0x0000001502027219 */ /* 0x000fe20000001203 */
[----:B------:R-:W-:Y:S01]  /*31b0*/  IMAD.MOV.U32 R4, RZ, RZ, 0x1 ;  /* 0x00000001ff047424 */ /* 0x000fe200078e00ff */
[----:B------:R-:W-:Y:S02]  /*31c0*/  LOP3.LUT R0, R11, R44, RZ, 0xc0, !PT ;  /* 0x0000002c0b007212 */ /* 0x000fe400078ec0ff */
[----:B------:R-:W-:Y:S01]  /*31d0*/  LOP3.LUT R5, R8, R43, RZ, 0xc0, !PT ;  /* 0x0000002b08057212 */ /* 0x000fe200078ec0ff */
[----:B------:R-:W-:Y:S02]  /*31e0*/  IMAD.MOV R3, RZ, RZ, -R2 ;  /* 0x000000ffff037224 */ /* 0x000fe400078e0a02 */
[----:B------:R-:W-:Y:S02]  /*31f0*/  IMAD R0, R39, R2, R0 ;  /* 0x0000000227007224 */ /* 0x000fe400078e0200 */
[----:B----4-:R-:W-:-:S02]  /*3200*/  IMAD R2, R3, R26, R10 ;  /* 0x0000001a03027224 */ /* 0x010fc400078e020a */
[----:B------:R-:W-:Y:S02]  /*3210*/  @P0 IMAD R13, R20, R12, R15 ;  /* 0x0000000c140d0224 */ /* 0x000fe400078e020f */
[----:B0-----:R-:W-:Y:S01]  /*3220*/  IMAD R3, R2, R28, R5 ;  /* 0x0000001c02037224 */ /* 0x001fe200078e0205 */
[----:B------:R-:W-:Y:S01]  /*3230*/  PRMT R2, R4, 0x7610, R2 ;  /* 0x0000761004027816 */ /* 0x000fe20000000002 */
[----:B------:R-:W-:-:S05]  /*3240*/  IMAD R0, R0, R27, R13 ;  /* 0x0000001b00007224 */ /* 0x000fca00078e020d */
[----:B------:R-:W-:Y:S02]  /*3250*/  SEL R48, R3, R0, !P0 ;  /* 0x0000000003307207 */ /* 0x000fe40004000000 */
[----:B------:R-:W-:-:S07]  /*3260*/  SEL R0, R0, R3, !P0 ;  /* 0x0000000300007207 */ /* 0x000fce0004000000 */
.L_x_52:
[----:B------:R-:W-:Y:S01]  /*3270*/  LOP3.LUT P0, RZ, R2, 0xff, RZ, 0xc0, !PT ;  /* 0x000000ff02ff7812 */ /* 0x000fe2000780c0ff */
[----:B------:R-:W-:Y:S01]  /*3280*/  UIMAD.WIDE.U32 UR4, UR41, 0x38e38e39, URZ ;  /* 0x38e38e39290478a5 */ /* 0x000fe2000f8e003f */
[----:B------:R-:W-:-:S03]  /*3290*/  IMAD.MOV.U32 R47, RZ, RZ, R0 ;  /* 0x000000ffff2f7224 */ /* 0x000fc600078e0000 */
[----:B------:R-:W-:-:S04]  /*32a0*/  USHF.R.U32.HI UR4, URZ, 0x3, UR5 ;  /* 0x000000033f047899 */ /* 0x000fc80008011605 */
[----:B------:R-:W-:-:S04]  /*32b0*/  UIMAD UR41, UR4, -0x24, UR41 ;  /* 0xffffffdc042978a4 */ /* 0x000fc8000f8e0229 */
[----:B------:R-:W-:Y:S08]  /*32c0*/  @P0 BRA `(.L_x_55) ;  /* 0xffffffe400780947 */ /* 0x000ff0000383ffff */
[----:B------:R-:W-:Y:S05]  /*32d0*/  EXIT ;  /* 0x000000000000794d */ /* 0x000fea0003800000 */
.L_x_8:
        /* <DEDUP_REMOVED lines=26> */
.L_x_57:
[----:B------:R-:W0:Y:S01]  /*3480*/  LDC.64 R32, c[0x0][0x640] ;  /* 0x00019000ff207b82 */ /* 0x000e220000000a00 */
[-CC-:B------:R-:W-:Y:S02]  /*3490*/  SHF.R.U64 R22, R12, R20.reuse, R13.reuse ;  /* 0x000000140c167219 */ /* 0x180fe4000000120d */
[----:B------:R-:W-:Y:S02]  /*34a0*/  SHF.R.U32.HI R3, RZ, R20, R13 ;  /* 0x00000014ff037219 */ /* 0x000fe4000001160d */
[----:B------:R-:W-:-:S03]  /*34b0*/  IADD3 R11, P0, RZ, -R22, RZ ;  /* 0x80000016ff0b7210 */ /* 0x000fc60007f1e0ff */
[----:B------:R-:W1:Y:S02]  /*34c0*/  LDC R12, c[0x0][0x618] ;  /* 0x00018600ff0c7b82 */ /* 0x000e640000000800 */
[----:B------:R-:W-:Y:S02]  /*34d0*/  IMAD.X R3, RZ, RZ, ~R3, P0 ;  /* 0x000000ffff037224 */ /* 0x000fe400000e0e03 */
[----:B------:R-:W-:-:S04]  /*34e0*/  IMAD.WIDE.U32 R8, R11, R26, R18 ;  /* 0x0000001a0b087225 */ /* 0x000fc800078e0012 */
[----:B------:R-:W2:Y:S01]  /*34f0*/  LDC R28, c[0x0][0x608] ;  /* 0x00018200ff1c7b82 */ /* 0x000ea20000000800 */
[----:B------:R-:W-:-:S04]  /*3500*/  IMAD R10, R3, R26, RZ ;  /* 0x0000001a030a7224 */ /* 0x000fc800078e02ff */
[----:B------:R-:W-:Y:S02]  /*3510*/  IMAD R3, R11, R27, R10 ;  /* 0x0000001b0b037224 */ /* 0x000fe400078e020a */
[----:B------:R-:W-:Y:S01]  /*3520*/  IMAD.MOV.U32 R27, RZ, RZ, 0x1 ;  /* 0x00000001ff1b7424 */ /* 0x000fe200078e00ff */
[----:B------:R-:W3:Y:S01]  /*3530*/  LDC R30, c[0x0][0x658] ;  /* 0x00019600ff1e7b82 */ /* 0x000ee20000000800 */
[----:B------:R-:W-:Y:S01]  /*3540*/  IMAD.IADD R3, R9, 0x1, R3 ;  /* 0x0000000109037824 */ /* 0x000fe200078e0203 */
[----:B0-----:R-:W-:Y:S01]  /*3550*/  ISETP.NE.U32.AND P0, PT, R32, RZ, PT ;  /* 0x000000ff2000720c */ /* 0x001fe20003f05070 */
[----:B------:R-:W-:-:S03]  /*3560*/  IMAD.MOV.U32 R9, RZ, RZ, -0x1 ;  /* 0xffffffffff097424 */ /* 0x000fc600078e00ff */
        /* <DEDUP_REMOVED lines=8> */
[-C--:B---3--:R-:W-:Y:S02]  /*35f0*/  SHF.L.U32 R8, R9, R30.reuse, RZ ;  /* 0x0000001e09087219 */ /* 0x088fe400000006ff */
[--C-:B------:R-:W-:Y:S02]  /*3600*/  SHF.R.U64 R26, R20, R30, R3.reuse ;  /* 0x0000001e141a7219 */ /* 0x100fe40000001203 */
[----:B------:R-:W-:Y:S02]  /*3610*/  LOP3.LUT R29, RZ, R8, RZ, 0x33, !PT ;  /* 0x00000008ff1d7212 */ /* 0x000fe400078e33ff */
[----:B------:R-:W-:Y:S01]  /*3620*/  SHF.R.U32.HI R9, RZ, R30, R3 ;  /* 0x0000001eff097219 */ /* 0x000fe20000011603 */
[----:B------:R-:W3:Y:S01]  /*3630*/  LDC R31, c[0x0][0x610] ;  /* 0x00018400ff1f7b82 */ /* 0x000ee20000000800 */
[----:B------:R-:W-:Y:S01]  /*3640*/  IMAD.MOV.U32 R8, RZ, RZ, R26 ;  /* 0x000000ffff087224 */ /* 0x000fe200078e001a */
[----:B------:R-:W-:Y:S06]  /*3650*/  @!P0 BRA `(.L_x_58) ;  /* 0x0000000000288947 */ /* 0x000fec0003800000 */
        /* <DEDUP_REMOVED lines=10> */
.L_x_58:
[----:B------:R-:W-:Y:S01]  /*3700*/  ISETP.NE.AND P0, PT, R17, 0x1, PT ;  /* 0x000000011100780c */ /* 0x000fe20003f05270 */
[----:B0-----:R-:W-:Y:S01]  /*3710*/  VIADD R11, R21, 0xffffffff ;  /* 0xffffffff150b7836 */ /* 0x001fe20000000000 */
[----:B-1----:R-:W-:Y:S02]  /*3720*/  SHF.R.U64 R8, R8, R23, R9 ;  /* 0x0000001708087219 */ /* 0x002fe40000001209 */
[----:B------:R-:W-:Y:S02]  /*3730*/  SHF.L.U32 R5, R27, R30, RZ ;  /* 0x0000001e1b057219 */ /* 0x000fe400000006ff */
[----:B------:R-:W-:Y:S01]  /*3740*/  LOP3.LUT R3, R20, R29, RZ, 0xc0, !PT ;  /* 0x0000001d14037212 */ /* 0x000fe200078ec0ff */
[----:B------:R-:W-:Y:S01]  /*3750*/  IMAD.MOV R9, RZ, RZ, -R8 ;  /* 0x000000ffff097224 */ /* 0x000fe200078e0a08 */
[----:B------:R-:W-:-:S03]  /*3760*/  LOP3.LUT R14, R14, R11, RZ, 0xc0, !PT ;  /* 0x0000000b0e0e7212 */ /* 0x000fc600078ec0ff */
[----:B------:R-:W-:Y:S02]  /*3770*/  IMAD R5, R5, R8, R3 ;  /* 0x0000000805057224 */ /* 0x000fe400078e0203 */
[----:B------:R-:W-:Y:S02]  /*3780*/  @P0 IMAD R6, R7, R24, R4 ;  /* 0x0000001807060224 */ /* 0x000fe400078e0204 */
[----:B--2---:R-:W-:Y:S02]  /*3790*/  IMAD R3, R9, R25, R26 ;  /* 0x0000001909037224 */ /* 0x004fe400078e021a */
[----:B---3--:R-:W-:Y:S02]  /*37a0*/  IMAD R6, R5, R31, R6 ;  /* 0x0000001f05067224 */ /* 0x008fe400078e0206 */
[----:B------:R-:W-:Y:S02]  /*37b0*/  IMAD R3, R3, R21, R14 ;  /* 0x0000001503037224 */ /* 0x000fe400078e020e */
[----:B------:R-:W-:-:S03]  /*37c0*/  IMAD.MOV.U32 R8, RZ, RZ, 0x1 ;  /* 0x00000001ff087424 */ /* 0x000fc600078e00ff */
[----:B------:R-:W-:Y:S02]  /*37d0*/  SEL R20, R3, R6, !P0 ;  /* 0x0000000603147207 */ /* 0x000fe40004000000 */
[----:B------:R-:W-:Y:S01]  /*37e0*/  SEL R21, R6, R3, !P0 ;  /* 0x0000000306157207 */ /* 0x000fe20004000000 */
[----:B------:R-:W-:-:S07]  /*37f0*/  IMAD.MOV.U32 R3, RZ, RZ, R22 ;  /* 0x000000ffff037224 */ /* 0x000fce00078e0016 */
.L_x_56:
[----:B------:R-:W-:-:S08]  /*3800*/  NOP ;  /* 0x0000000000007918 */ /* 0x000fd00000000000 */
[----:B------:R-:W0:-:S00]  /*3810*/  USETMAXREG.DEALLOC.CTAPOOL 0x28 ;  /* 0x00000028000079c8 */ /* 0x000e0000080e0500 */
[----:B0-----:R-:W-:-:S13]  /*3820*/  ISETP.NE.AND P0, PT, R2, RZ, PT ;  /* 0x000000ff0200720c */ /* 0x001fda0003f05270 */
[----:B------:R-:W-:Y:S05]  /*3830*/  @P0 EXIT ;  /* 0x000000000000094d */ /* 0x000fea0003800000 */
[----:B------:R-:W-:Y:S01]  /*3840*/  LOP3.LUT P0, RZ, R8, 0xff, RZ, 0xc0, !PT ;  /* 0x000000ff08ff7812 */ /* 0x000fe2000780c0ff */
[----:B------:R-:W-:Y:S02]  /*3850*/  IMAD.MOV.U32 R6, RZ, RZ, 0x1 ;  /* 0x00000001ff067424 */ /* 0x000fe400078e00ff */
[----:B------:R-:W-:-:S10]  /*3860*/  IMAD.MOV.U32 R7, RZ, RZ, RZ ;  /* 0x000000ffff077224 */ /* 0x000fd400078e00ff */
[----:B------:R-:W-:Y:S05]  /*3870*/  @!P0 BRA `(.L_x_59) ;  /* 0x0000000c00348947 */ /* 0x000fea0003800000 */
[----:B------:R-:W0:Y:S01]  /*3880*/  LDC R2, c[0x0][0x28c] ;  /* 0x0000a300ff027b82 */ /* 0x000e220000000800 */
[----:B------:R-:W1:Y:S01]  /*3890*/  S2R R11, SR_CgaCtaId ;  /* 0x00000000000b7919 */ /* 0x000e620000008800 */
[----:B------:R-:W-:Y:S01]  /*38a0*/  ULDC UR5, c[0x0][0x658] ;  /* 0x0001960000057ab9 */ /* 0x000fe20000000800 */
[----:B------:R-:W-:Y:S01]  /*38b0*/  UMOV UR6, 0xffffffff ;  /* 0xffffffff00067882 */ /* 0x000fe20000000000 */
[----:B------:R-:W-:Y:S01]  /*38c0*/  BSSY B0, `(.L_x_59) ;  /* 0x00000c8000007945 */ /* 0x000fe20003800000 */
[----:B------:R-:W-:Y:S01]  /*38d0*/  USHF.L.U32 UR6, UR6, UR5, URZ ;  /* 0x0000000506067299 */ /* 0x000fe2000800063f */
[----:B------:R-:W-:Y:S01]  /*38e0*/  IMAD.MOV.U32 R9, RZ, RZ, 0x1 ;  /* 0x00000001ff097424 */ /* 0x000fe200078e00ff */
[----:B------:R-:W-:Y:S01]  /*38f0*/  LOP3.LUT R8, R16, 0x2, RZ, 0xfc, !PT ;  /* 0x0000000210087812 */ /* 0x000fe200078efcff */
[----:B------:R-:W-:Y:S01]  /*3900*/  IMAD.MOV.U32 R6, RZ, RZ, 0x1 ;  /* 0x00000001ff067424 */ /* 0x000fe200078e00ff */
[----:B------:R-:W-:Y:S01]  /*3910*/  ULDC UR4, c[0x0][0x600] ;  /* 0x0001800000047ab9 */ /* 0x000fe20000000800 */
[----:B------:R-:W-:Y:S01]  /*3920*/  IMAD.MOV.U32 R7, RZ, RZ, RZ ;  /* 0x000000ffff077224 */ /* 0x000fe200078e00ff */
[----:B------:R-:W-:Y:S01]  /*3930*/  UMOV UR7, 0x1 ;  /* 0x0000000100077882 */ /* 0x000fe20000000000 */
[----:B------:R-:W-:-:S02]  /*3940*/  UIADD3 UR15, UR4, -0x1, URZ ;  /* 0xffffffff040f7890 */ /* 0x000fc4000fffe03f */
[----:B------:R-:W-:Y:S02]  /*3950*/  USHF.L.U32 UR17, UR7, UR5, URZ ;  /* 0x0000000507117299 */ /* 0x000fe4000800063f */
[----:B------:R-:W-:Y:S01]  /*3960*/  ULOP3.LUT UR16, URZ, UR6, URZ, 0x33, !UPT ;  /* 0x000000063f107292 */ /* 0x000fe2000f8e333f */
[----:B------:R-:W-:Y:S01]  /*3970*/  ULDC.64 UR20, c[0x0][0x198] ;  /* 0x0000660000147ab9 */ /* 0x000fe20000000a00 */
[----:B0-----:R-:W-:-:S05]  /*3980*/  VIADD R2, R2, 0x1f ;  /* 0x0000001f02027836 */ /* 0x001fca0000000000 */
[----:B------:R-:W-:-:S04]  /*3990*/  SHF.R.S32.HI R5, RZ, 0x1f, R2 ;  /* 0x0000001fff057819 */ /* 0x000fc80000011402 */
[----:B------:R-:W-:Y:S01]  /*39a0*/  LEA.HI R5, R5, R2, RZ, 0x5 ;  /* 0x0000000205057211 */ /* 0x000fe200078f28ff */
[C---:B-1----:R-:W-:Y:S02]  /*39b0*/  IMAD.SHL.U32 R2, R11.reuse, 0x80, RZ ;  /* 0x000000800b027824 */ /* 0x042fe400078e00ff */
[----:B------:R-:W-:Y:S01]  /*39c0*/  IMAD.SHL.U32 R11, R11, 0x4, RZ ;  /* 0x000000040b0b7824 */ /* 0x000fe200078e00ff */
[----:B------:R-:W-:Y:S02]  /*39d0*/  SHF.R.S32.HI R10, RZ, 0x5, R5 ;  /* 0x00000005ff0a7819 */ /* 0x000fe40000011405 */
[----:B------:R-:W-:Y:S02]  /*39e0*/  LOP3.LUT R2, R2, 0x80, RZ, 0xc0, !PT ;  /* 0x0000008002027812 */ /* 0x000fe400078ec0ff */
[----:B------:R-:W-:Y:S01]  /*39f0*/  LOP3.LUT R11, R11, 0x4, RZ, 0xc0, !PT ;  /* 0x000000040b0b7812 */ /* 0x000fe200078ec0ff */
[----:B------:R-:W-:Y:S01]  /*3a00*/  VIADD R13, R10, 0x1 ;  /* 0x000000010a0d7836 */ /* 0x000fe20000000000 */
[----:B------:R-:W-:-:S07]  /*3a10*/  LOP3.LUT R12, R2, 0x36300, RZ, 0xfc, !PT ;  /* 0x00036300020c7812 */ /* 0x000fce00078efcff */
.L_x_70:
[----:B------:R-:W-:-:S03]  /*3a20*/  UMOV UR4, 0xffffffff ;  /* 0xffffffff00047882 */ /* 0x000fc60000000000 */
[----:B------:R-:W-:Y:S05]  /*3a30*/  BRA.DIV UR4, `(.L_x_60) ;  /* 0x0000002204307947 */ /* 0x000fea000b800000 */
[----:B------:R-:W-:-:S13]  /*3a40*/  ELECT P6, URZ, PT ;  /* 0x00000000003f782f */ /* 0x000fda00038c0000 */
.L_x_113:
[----:B------:R-:W0:Y:S01]  /*3a50*/  LDC R2, c[0x0][0x28c] ;  /* 0x0000a300ff027b82 */ /* 0x000e220000000800 */
[----:B------:R-:W-:Y:S01]  /*3a60*/  BSSY B1, `(.L_x_61) ;  /* 0x0000038000017945 */ /* 0x000fe20003800000 */
[----:B0-----:R-:W-:-:S13]  /*3a70*/  ISETP.LT.OR P6, PT, R2, 0x1, !P6 ;  /* 0x000000010200780c */ /* 0x001fda00077c1670 */
[----:B------:R-:W-:Y:S05]  /*3a80*/  @P6 BRA `(.L_x_62) ;  /* 0x0000000000d46947 */ /* 0x000fea0003800000 */
[----:B------:R-:W-:Y:S02]  /*3a90*/  IMAD R20, R20, 0x8, R11 ;  /* 0x0000000814147824 */ /* 0x000fe400078e020b */
[----:B------:R-:W-:Y:S02]  /*3aa0*/  IMAD R21, R21, 0xc0, RZ ;  /* 0x000000c015157824 */ /* 0x000fe400078e02ff */
[----:B------:R-:W-:Y:S02]  /*3ab0*/  IMAD.MOV.U32 R24, RZ, RZ, RZ ;  /* 0x000000ffff187224 */ /* 0x000fe400078e00ff */
[----:B------:R-:W-:Y:S02]  /*3ac0*/  IMAD.MOV.U32 R2, RZ, RZ, R13 ;  /* 0x000000ffff027224 */ /* 0x000fe400078e000d */
[----:B------:R-:W-:Y:S02]  /*3ad0*/  IMAD.MOV.U32 R4, RZ, RZ, R6 ;  /* 0x000000ffff047224 */ /* 0x000fe400078e0006 */
[----:B------:R-:W-:-:S07]  /*3ae0*/  IMAD.MOV.U32 R5, RZ, RZ, R7 ;  /* 0x000000ffff057224 */ /* 0x000fce00078e0007 */
.L_x_65:
[----:B------:R-:W0:Y:S01]  /*3af0*/  S2R R15, SR_CgaCtaId ;  /* 0x00000000000f7919 */ /* 0x000e220000008800 */
[----:B------:R-:W-:Y:S02]  /*3b00*/  MOV R14, 0x400 ;  /* 0x00000400000e7802 */ /* 0x000fe40000000f00 */
[----:B------:R-:W-:Y:S02]  /*3b10*/  ISETP.NE.AND P1, PT, R0, RZ, PT ;  /* 0x000000ff0000720c */ /* 0x000fe40003f25270 */
[----:B0-----:R-:W-:Y:S02]  /*3b20*/  LEA R22, R15, R14, 0x18 ;  /* 0x0000000e0f167211 */ /* 0x001fe400078ec0ff */
[----:B------:R-:W-:-:S09]  /*3b30*/  SHF.L.U32 R14, R4, 0x1f, RZ ;  /* 0x0000001f040e7819 */ /* 0x000fd200000006ff */
[----:B------:R-:W0:Y:S01]  /*3b40*/  @!P1 LDC R15, c[0x0][0x500] ;  /* 0x00014000ff0f9b82 */ /* 0x000e220000000800 */
[----:B------:R-:W-:-:S04]  /*3b50*/  IMAD R23, R5, 0x8, R22 ;  /* 0x0000000805177824 */ /* 0x000fc800078e0216 */
[----:B------:R-:W1:Y:S02]  /*3b60*/  SYNCS.PHASECHK.TRANS64.TRYWAIT P0, [R23+URZ+0x120], R14 ;  /* 0x0001200e170075a7 */ /* 0x000e64000800017f */
[----:B-1----:R-:W-:Y:S05]  /*3b70*/  @!P0 BRA `(.L_x_63) ;  /* 0x0000002000008947 */ /* 0x002fea0003800000 */
.L_x_114:
[----:B-1----:R-:W-:Y:S01]  /*3b80*/  PRMT R14, R8, 0x9910, RZ ;  /* 0x00009910080e7816 */ /* 0x002fe200000000ff */
[----:B0-----:R0:W-:Y:S03]  /*3b90*/  @!P1 SYNCS.ARRIVE.TRANS64 RZ, [R23+URZ], R15 ;  /* 0x0000000f17ff99a7 */ /* 0x0011e6000800003f */
[----:B------:R-:W-:-:S13]  /*3ba0*/  ISETP.NE.AND P0, PT, R14, 0x2, PT ;  /* 0x000000020e00780c */ /* 0x000fda0003f05270 */
[----:B0-----:R-:W-:Y:S05]  /*3bb0*/  @P0 BRA `(.L_x_64) ;  /* 0x0000000000040947 */ /* 0x001fea0003800000 */
[----:B------:R-:W-:Y:S01]  /*3bc0*/  BPT.TRAP 0x1 ;  /* 0x000000040000795c */ /* 0x000fe20000300000 */
.L_x_64:
[----:B------:R-:W-:Y:S01]  /*3bd0*/  IMAD R14, R5, 0x1800, R22 ;  /* 0x00001800050e7824 */ /* 0x000fe200078e0216 */
[----:B------:R-:W-:Y:S01]  /*3be0*/  R2UR UR13, R22 ;  /* 0x00000000160d72ca */ /* 0x000fe200000e0000 */
[----:B------:R-:W-:Y:S01]  /*3bf0*/  VIADD R2, R2, 0xffffffff ;  /* 0xffffffff02027836 */ /* 0x000fe20000000000 */
[----:B------:R-:W-:Y:S01]  /*3c00*/  R2UR UR9, R23 ;  /* 0x00000000170972ca */ /* 0x000fe200000e0000 */
[----:B------:R-:W-:Y:S01]  /*3c10*/  UIADD3 UR4, UP0, UR20, 0xf0, URZ ;  /* 0x000000f014047890 */ /* 0x000fe2000ff1e03f */
[----:B------:R-:W-:Y:S01]  /*3c20*/  R2UR UR5, R14 ;  /* 0x000000000e0572ca */ /* 0x000fe200000e0000 */
[----:B------:R-:W-:Y:S01]  /*3c30*/  IMAD R14, R5, 0x100, R12 ;  /* 0x00000100050e7824 */ /* 0x000fe200078e020c */
[----:B------:R-:W-:Y:S01]  /*3c40*/  R2UR UR11, R21 ;  /* 0x00000000150b72ca */ /* 0x000fe200000e0000 */
[----:B------:R-:W-:Y:S01]  /*3c50*/  UIADD3 UR22, UP1, UR20, 0x1f0, URZ ;  /* 0x000001f014167890 */ /* 0x000fe2000ff3e03f */
[----:B------:R-:W-:Y:S01]  /*3c60*/  R2UR UR10, R24 ;  /* 0x00000000180a72ca */ /* 0x000fe200000e0000 */
[----:B------:R-:W-:Y:S01]  /*3c70*/  VIADD R5, R5, 0x1 ;  /* 0x0000000105057836 */ /* 0x000fe20000000000 */
[----:B------:R-:W-:Y:S01]  /*3c80*/  R2UR UR8, R14 ;  /* 0x000000000e0872ca */ /* 0x000fe200000e0000 */
[----:B------:R-:W-:Y:S01]  /*3c90*/  UIADD3.X UR23, URZ, UR21, URZ, UP1, !UPT ;  /* 0x000000153f177290 */ /* 0x000fe20008ffe43f */
[----:B------:R-:W-:Y:S01]  /*3ca0*/  R2UR UR12, R3 ;  /* 0x00000000030c72ca */ /* 0x000fe200000e0000 */
[----:B------:R-:W-:Y:S01]  /*3cb0*/  UMOV UR6, 0x0 ;  /* 0x0000000000067882 */ /* 0x000fe20000000000 */
[----:B------:R-:W-:Y:S01]  /*3cc0*/  R2UR UR18, R20 ;  /* 0x00000000141272ca */ /* 0x000fe200000e0000 */
[----:B------:R-:W-:Y:S01]  /*3cd0*/  UMOV UR7, 0x10000000 ;  /* 0x1000000000077882 */ /* 0x000fe20000000000 */
[----:B------:R-:W-:Y:S01]  /*3ce0*/  ISETP.GT.AND P1, PT, R2, 0x1, PT ;  /* 0x000000010200780c */ /* 0x000fe20003f24270 */
[----:B------:R-:W-:Y:S01]  /*3cf0*/  UIADD3 UR14, UR5, 0x300, URZ ;  /* 0x00000300050e7890 */ /* 0x000fe2000fffe03f */
[C---:B------:R-:W-:Y:S01]  /*3d00*/  ISETP.NE.AND P0, PT, R5.reuse, 0x24, PT ;  /* 0x000000240500780c */ /* 0x040fe20003f05270 */
[----:B------:R-:W-:Y:S01]  /*3d10*/  UIADD3.X UR5, URZ, UR21, URZ, UP0, !UPT ;  /* 0x000000153f057290 */ /* 0x000fe200087fe43f */
[----:B------:R-:W-:Y:S01]  /*3d20*/  VIADD R24, R24, 0x20 ;  /* 0x0000002018187836 */ /* 0x000fe20000000000 */
[----:B------:R-:W-:Y:S01]  /*3d30*/  UMOV UR19, 0x30000 ;  /* 0x0003000000137882 */ /* 0x000fe20000000000 */
[----:B------:R-:W-:Y:S01]  /*3d40*/  SEL R15, RZ, 0x1, P0 ;  /* 0x00000001ff0f7807 */ /* 0x000fe20000000000 */
[----:B------:R-:W-:Y:S01]  /*3d50*/  UIADD3 UR13, UR13, UR8, URZ ;  /* 0x000000080d0d7290 */ /* 0x000fe2000fffe03f */
[----:B------:R-:W-:-:S02]  /*3d60*/  SEL R5, R5, RZ, P0 ;  /* 0x000000ff05057207 */ /* 0x000fc40000000000 */
[----:B------:R-:W-:Y:S01]  /*3d70*/  UMOV UR8, UR14 ;  /* 0x0000000e00087c82 */ /* 0x000fe20008000000 */
[----:B------:R-:W-:Y:S01]  /*3d80*/  LOP3.LUT R4, R4, R15, RZ, 0x3c, !PT ;  /* 0x0000000f04047212 */ /* 0x000fe200078e3cff */
[----:B------:R0:W-:Y:S02]  /*3d90*/  UTMALDG.3D [UR8], [UR4], desc[UR6] ;  /* 0x00000608040075b4 */ /* 0x0001e40008011000 */
[----:B0-----:R-:W-:Y:S01]  /*3da0*/  UMOV UR11, UR18 ;  /* 0x00000012000b7c82 */ /* 0x001fe20008000000 */
[----:B------:R-:W-:Y:S02]  /*3db0*/  UMOV UR8, UR13 ;  /* 0x0000000d00087c82 */ /* 0x000fe40008000000 */
[----:B------:R0:W-:Y:S02]  /*3dc0*/  UTMALDG.3D.MULTICAST [UR8], [UR22], UR19, desc[UR6] ;  /* 0x00000608160073b4 */ /* 0x0001e40008011813 */
[----:B0-----:R-:W-:Y:S05]  /*3dd0*/  @P1 BRA `(.L_x_65) ;  /* 0xfffffffc00441947 */ /* 0x001fea000383ffff */
.L_x_62:
[----:B------:R-:W-:Y:S05]  /*3de0*/  BSYNC B1 ;  /* 0x0000000000017941 */ /* 0x000fea0003800000 */
.L_x_61:
[----:B------:R-:W-:Y:S01]  /*3df0*/  LOP3.LUT P1, RZ, R9, 0xff, RZ, 0xc0, !PT ;  /* 0x000000ff09ff7812 */ /* 0x000fe2000782c0ff */
[C---:B------:R-:W-:Y:S01]  /*3e00*/  IMAD.IADD R4, R10.reuse, 0x1, R7 ;  /* 0x000000010a047824 */ /* 0x040fe200078e0207 */
[----:B------:R-:W-:Y:S01]  /*3e10*/  ULDC.64 UR4, c[0x0][0x650] ;  /* 0x0001940000047ab9 */ /* 0x000fe20000000a00 */
[----:B------:R-:W-:Y:S01]  /*3e20*/  ISETP.GE.U32.AND P2, PT, R10, 0x24, PT ;  /* 0x000000240a00780c */ /* 0x000fe20003f46070 */
[----:B------:R-:W-:Y:S01]  /*3e30*/  BSSY B1, `(.L_x_66) ;  /* 0x000006e000017945 */ /* 0x000fe20003800000 */
[----:B------:R-:W-:Y:S01]  /*3e40*/  IMAD.MOV.U32 R21, RZ, RZ, -0x1 ;  /* 0xffffffffff157424 */ /* 0x000fe200078e00ff */
[----:B------:R-:W-:Y:S01]  /*3e50*/  ISETP.GT.U32.AND P0, PT, R4, 0x23, PT ;  /* 0x000000230400780c */ /* 0x000fe20003f04070 */
[----:B------:R-:W-:Y:S01]  /*3e60*/  IMAD.MOV.U32 R20, RZ, RZ, -0x1 ;  /* 0xffffffffff147424 */ /* 0x000fe200078e00ff */
[----:B------:R-:W-:Y:S02]  /*3e70*/  PRMT R9, RZ, 0x7610, R9 ;  /* 0x00007610ff097816 */ /* 0x000fe40000000009 */
[----:B------:R-:W-:-:S03]  /*3e80*/  ISETP.LT.U32.AND P0, PT, R10, 0x24, P0 ;  /* 0x000000240a00780c */ /* 0x000fc60000701070 */
[----:B------:R-:W0:Y:S01]  /*3e90*/  @P1 S2R R3, SR_CgaCtaId ;  /* 0x0000000000031919 */ /* 0x000e220000008800 */
[----:B------:R-:W-:-:S04]  /*3ea0*/  @P1 MOV R2, 0x400 ;  /* 0x0000040000021802 */ /* 0x000fc80000000f00 */
[----:B0-----:R-:W-:Y:S01]  /*3eb0*/  @P1 LEA R5, R3, R2, 0x18 ;  /* 0x0000000203051211 */ /* 0x001fe200078ec0ff */
[----:B------:R-:W-:-:S03]  /*3ec0*/  IMAD.WIDE.U32 R2, R4, 0x38e38e39, RZ ;  /* 0x38e38e3904027825 */ /* 0x000fc600078e00ff */
[----:B------:R0:W-:Y:S01]  /*3ed0*/  @P1 SYNCS.ARRIVE.TRANS64.A1T0 RZ, [R5+URZ+0x258], RZ ;  /* 0x000258ff05ff19a7 */ /* 0x0001e2000810003f */
[----:B------:R-:W-:Y:S02]  /*3ee0*/  IADD3 R18, P1, R18, UR36, RZ ;  /* 0x0000002412127c10 */ /* 0x000fe4000ff3e0ff */
[----:B------:R-:W-:Y:S02]  /*3ef0*/  PRMT R2, RZ, 0x7610, R2 ;  /* 0x00007610ff027816 */ /* 0x000fe40000000002 */
[----:B------:R-:W-:Y:S02]  /*3f00*/  IADD3.X R19, R19, UR42, RZ, P1, !PT ;  /* 0x0000002a13137c10 */ /* 0x000fe40008ffe4ff */
[----:B0-----:R-:W-:Y:S02]  /*3f10*/  SHF.R.U32.HI R5, RZ, 0x3, R3 ;  /* 0x00000003ff057819 */ /* 0x001fe40000011603 */
[----:B------:R-:W-:Y:S02]  /*3f20*/  SEL R3, RZ, 0x1, !P0 ;  /* 0x00000001ff037807 */ /* 0x000fe40004000000 */
[----:B------:R-:W-:Y:S01]  /*3f30*/  ISETP.GE.U32.AND P0, PT, R18, UR4, PT ;  /* 0x0000000412007c0c */ /* 0x000fe2000bf06070 */
[----:B------:R-:W-:Y:S01]  /*3f40*/  IMAD R7, R5, -0x24, R4 ;  /* 0xffffffdc05077824 */ /* 0x000fe200078e0204 */
[----:B------:R-:W-:Y:S01]  /*3f50*/  LOP3.LUT R6, R6, R3, RZ, 0x3c, !PT ;  /* 0x0000000306067212 */ /* 0x000fe200078e3cff */
[----:B------:R-:W-:Y:S01]  /*3f60*/  IMAD.MOV.U32 R3, RZ, RZ, -0x1 ;  /* 0xffffffffff037424 */ /* 0x000fe200078e00ff */
[----:B------:R-:W-:-:S02]  /*3f70*/  ISETP.GE.U32.AND.EX P0, PT, R19, UR5, PT, P0 ;  /* 0x0000000513007c0c */ /* 0x000fc4000bf06100 */
[----:B------:R-:W-:-:S11]  /*3f80*/  @P2 LOP3.LUT R6, R6, 0x1, R5, 0x78, !PT ;  /* 0x0000000106062812 */ /* 0x000fd600078e7805 */
[----:B------:R-:W-:Y:S05]  /*3f90*/  @P0 BRA `(.L_x_67) ;  /* 0x00000004005c0947 */ /* 0x000fea0003800000 */
[----:B------:R-:W0:Y:S01]  /*3fa0*/  S2R R15, SR_CTAID.X ;  /* 0x00000000000f7919 */ /* 0x000e220000002500 */
[----:B------:R-:W-:Y:S01]  /*3fb0*/  ULDC.64 UR4, c[0x0][0x628] ;  /* 0x00018a0000047ab9 */ /* 0x000fe20000000a00 */
[----:B------:R-:W-:Y:S01]  /*3fc0*/  ULDC UR7, c[0x0][0x630] ;  /* 0x00018c0000077ab9 */ /* 0x000fe20000000800 */
[----:B------:R-:W-:Y:S01]  /*3fd0*/  ISETP.NE.U32.AND P0, PT, RZ, UR4, PT ;  /* 0x00000004ff007c0c */ /* 0x000fe2000bf05070 */
[----:B------:R-:W1:Y:S01]  /*3fe0*/  S2R R20, SR_CTAID.Y ;  /* 0x0000000000147919 */ /* 0x000e620000002600 */
[----:B------:R-:W-:Y:S01]  /*3ff0*/  ULDC UR8, c[0x0][0x150] ;  /* 0x0000540000087ab9 */ /* 0x000fe20000000800 */
[----:B------:R-:W-:Y:S01]  /*4000*/  IMAD.MOV.U32 R2, RZ, RZ, R18 ;  /* 0x000000ffff027224 */ /* 0x000fe200078e0012 */
[----:B------:R-:W-:Y:S01]  /*4010*/  ISETP.NE.AND.EX P0, PT, RZ, UR5, PT, P0 ;  /* 0x00000005ff007c0c */ /* 0x000fe2000bf05300 */
[----:B------:R-:W-:Y:S01]  /*4020*/  IMAD.MOV.U32 R3, RZ, RZ, R19 ;  /* 0x000000ffff037224 */ /* 0x000fe200078e0013 */
[----:B0-----:R-:W-:-:S11]  /*4030*/  I2FP.F32.U32 R22, R15 ;  /* 0x0000000f00167245 */ /* 0x001fd60000201000 */
[----:B------:R-:W-:Y:S05]  /*4040*/  @!P0 BRA `(.L_x_68) ;  /* 0x0000000000288947 */ /* 0x000fea0003800000 */
[----:B------:R-:W-:Y:S02]  /*4050*/  ULDC UR6, c[0x0][0x634] ;  /* 0x00018d0000067ab9 */ /* 0x000fe40000000800 */
[----:B------:R-:W-:-:S05]  /*4060*/  IADD3 R3, P0, R18, UR6, RZ ;  /* 0x0000000612037c10 */ /* 0x000fca000ff1e0ff */
[----:B------:R-:W-:-:S04]  /*4070*/  IMAD.X R21, RZ, RZ, R19, P0 ;  /* 0x000000ffff157224 */ /* 0x000fc800000e0613 */
[----:B------:R-:W-:-:S04]  /*4080*/  IMAD.WIDE.U32 R4, R21, UR4, RZ ;  /* 0x0000000415047c25 */ /* 0x000fc8000f8e00ff */
[----:B------:R-:W-:-:S04]  /*4090*/  IMAD.WIDE.U32 R4, P0, R3, UR5, R4 ;  /* 0x0000000503047c25 */ /* 0x000fc8000f800004 */
[----:B------:R-:W-:-:S04]  /*40a0*/  IMAD.WIDE.U32 R2, R3, UR4, RZ ;  /* 0x0000000403027c25 */ /* 0x000fc8000f8e00ff */
[----:B------:R-:W-:Y:S01]  /*40b0*/  IMAD.MOV.U32 R2, RZ, RZ, R5 ;  /* 0x000000ffff027224 */ /* 0x000fe200078e0005 */
[----:B------:R-:W-:Y:S01]  /*40c0*/  IADD3 RZ, P1, R3, R4, RZ ;  /* 0x0000000403ff7210 */ /* 0x000fe20007f3e0ff */
[----:B------:R-:W-:-:S04]  /*40d0*/  IMAD.X R3, RZ, RZ, RZ, P0 ;  /* 0x000000ffff037224 */ /* 0x000fc800000e06ff */
[----:B------:R-:W-:-:S08]  /*40e0*/  IMAD.WIDE.U32.X R2, R21, UR5, R2, P1 ;  /* 0x0000000515027c25 */ /* 0x000fd000088e0402 */
.L_x_68:
[--C-:B------:R-:W-:Y:S01]  /*40f0*/  SHF.R.U64 R14, R2, UR7, R3.reuse ;  /* 0x00000007020e7c19 */ /* 0x100fe20008001203 */
[----:B------:R-:W-:Y:S01]  /*4100*/  FMUL R22, R22, UR8 ;  /* 0x0000000816167c20 */ /* 0x000fe20008400000 */
[----:B------:R-:W-:Y:S01]  /*4110*/  SHF.R.U32.HI R2, RZ, UR7, R3 ;  /* 0x00000007ff027c19 */ /* 0x000fe20008011603 */
[----:B------:R-:W0:Y:S01]  /*4120*/  LDC R4, c[0x0][0x144] ;  /* 0x00005100ff047b82 */ /* 0x000e220000000800 */
[----:B------:R-:W-:Y:S01]  /*4130*/  IADD3 R21, P0, RZ, -R14, RZ ;  /* 0x8000000eff157210 */ /* 0x000fe20007f1e0ff */
[----:B------:R-:W-:Y:S01]  /*4140*/  ULDC.64 UR4, c[0x0][0x620] ;  /* 0x0001880000047ab9 */ /* 0x000fe20000000a00 */
[----:B-1----:R-:W-:Y:S01]  /*4150*/  I2FP.F32.U32 R3, R20 ;  /* 0x0000001400037245 */ /* 0x002fe20000201000 */
[----:B------:R-:W-:Y:S01]  /*4160*/  ULDC UR6, c[0x0][0x154] ;  /* 0x0000550000067ab9 */ /* 0x000fe20000000800 */
[----:B------:R-:W1:Y:S01]  /*4170*/  F2I.U32.TRUNC.NTZ R22, R22 ;  /* 0x0000001600167305 */ /* 0x000e62000020f000 */
[----:B------:R-:W-:Y:S01]  /*4180*/  IMAD.X R2, RZ, RZ, ~R2, P0 ;  /* 0x000000ffff027224 */ /* 0x000fe200000e0e02 */
[----:B------:R-:W-:Y:S01]  /*4190*/  ISETP.NE.AND P2, PT, R17, 0x1, PT ;  /* 0x000000011100780c */ /* 0x000fe20003f45270 */
[----:B------:R-:W-:Y:S01]  /*41a0*/  FMUL R23, R3, UR6 ;  /* 0x0000000603177c20 */ /* 0x000fe20008400000 */
[----:B------:R-:W2:Y:S01]  /*41b0*/  LDC R25, c[0x0][0x148] ;  /* 0x00005200ff197b82 */ /* 0x000ea20000000800 */
[----:B------:R-:W-:Y:S01]  /*41c0*/  IMAD R2, R2, UR4, RZ ;  /* 0x0000000402027c24 */ /* 0x000fe2000f8e02ff */
[----:B------:R-:W-:Y:S01]  /*41d0*/  ULDC.64 UR6, c[0x0][0x640] ;  /* 0x0001900000067ab9 */ /* 0x000fe20000000a00 */
[----:B------:R-:W-:Y:S01]  /*41e0*/  IMAD.MOV.U32 R3, RZ, RZ, R19 ;  /* 0x000000ffff037224 */ /* 0x000fe200078e0013 */
[----:B------:R-:W-:Y:S01]  /*41f0*/  ISETP.NE.U32.AND P0, PT, RZ, UR6, PT ;  /* 0x00000006ff007c0c */ /* 0x000fe2000bf05070 */
[----:B------:R-:W-:Y:S01]  /*4200*/  IMAD R5, R21, UR5, R2 ;  /* 0x0000000515057c24 */ /* 0x000fe2000f8e0202 */
[----:B------:R-:W3:Y:S01]  /*4210*/  F2I.U32.TRUNC.NTZ R23, R23 ;  /* 0x0000001700177305 */ /* 0x000ee2000020f000 */
[----:B------:R-:W-:Y:S01]  /*4220*/  IMAD.MOV.U32 R2, RZ, RZ, R18 ;  /* 0x000000ffff027224 */ /* 0x000fe200078e0012 */
[----:B------:R-:W-:-:S03]  /*4230*/  ISETP.NE.AND.EX P0, PT, RZ, UR7, PT, P0 ;  /* 0x00000007ff007c0c */ /* 0x000fc6000bf05300 */
[----:B------:R-:W-:Y:S01]  /*4240*/  IMAD.WIDE.U32 R2, R21, UR4, R2 ;  /* 0x0000000415027c25 */ /* 0x000fe2000f8e0002 */
[----:B------:R-:W-:-:S03]  /*4250*/  ULDC UR4, c[0x0][0x618] ;  /* 0x0001860000047ab9 */ /* 0x000fc60000000800 */
[----:B------:R-:W-:Y:S02]  /*4260*/  IMAD.IADD R3, R3, 0x1, R5 ;  /* 0x0000000103037824 */ /* 0x000fe400078e0205 */
[----:B-1----:R-:W-:-:S03]  /*4270*/  IMAD.MOV R22, RZ, RZ, -R22 ;  /* 0x000000ffff167224 */ /* 0x002fc600078e0a16 */
[----:B------:R-:W-:Y:S01]  /*4280*/  SHF.R.U64 R21, R2, UR4, R3 ;  /* 0x0000000402157c19 */ /* 0x000fe20008001203 */
[----:B0-----:R-:W-:Y:S01]  /*4290*/  IMAD R15, R4, R22, R15 ;  /* 0x00000016040f7224 */ /* 0x001fe200078e020f */
[----:B------:R-:W-:Y:S01]  /*42a0*/  SHF.R.U32.HI R2, RZ, UR4, R3 ;  /* 0x00000004ff027c19 */ /* 0x000fe20008011603 */
[----:B------:R-:W-:Y:S01]  /*42b0*/  ULDC UR4, c[0x0][0x608] ;  /* 0x0001820000047ab9 */ /* 0x000fe20000000800 */
[----:B---3--:R-:W-:Y:S02]  /*42c0*/  IMAD.MOV R4, RZ, RZ, -R23 ;  /* 0x000000ffff047224 */ /* 0x008fe400078e0a17 */
[--C-:B------:R-:W-:Y:S02]  /*42d0*/  SHF.R.U64 R22, R21, UR4, R2.reuse ;  /* 0x0000000415167c19 */ /* 0x100fe40008001202 */
[----:B------:R-:W-:Y:S01]  /*42e0*/  SHF.R.U32.HI R3, RZ, UR4, R2 ;  /* 0x00000004ff037c19 */ /* 0x000fe20008011602 */
[----:B------:R-:W-:Y:S01]  /*42f0*/  ULDC UR4, c[0x0][0x658] ;  /* 0x0001960000047ab9 */ /* 0x000fe20000000800 */
[----:B--2---:R-:W-:-:S02]  /*4300*/  @P2 IMAD R15, R25, R4, R20 ;  /* 0x00000004190f2224 */ /* 0x004fc400078e0214 */
[--C-:B------:R-:W-:Y:S02]  /*4310*/  SHF.R.U64 R20, R22, UR4, R3.reuse ;  /* 0x0000000416147c19 */ /* 0x100fe40008001203 */
[----:B------:R-:W-:-:S03]  /*4320*/  SHF.R.U32.HI R23, RZ, UR4, R3 ;  /* 0x00000004ff177c19 */ /* 0x000fc60008011603 */
[----:B------:R-:W-:Y:S02]  /*4330*/  IMAD.MOV.U32 R4, RZ, RZ, R20 ;  /* 0x000000ffff047224 */ /* 0x000fe400078e0014 */
[----:B------:R-:W-:Y:S01]  /*4340*/  IMAD.MOV.U32 R3, RZ, RZ, R23 ;  /* 0x000000ffff037224 */ /* 0x000fe200078e0017 */
[----:B------:R-:W-:Y:S06]  /*4350*/  @!P0 BRA `(.L_x_69) ;  /* 0x00000000002c8947 */ /* 0x000fec0003800000 */
        /* <DEDUP_REMOVED lines=9> */
[----:B------:R-:W-:-:S04]  /*43f0*/  IMAD.WIDE.U32.X R2, R23, UR7, R2, P1 ;  /* 0x0000000717027c25 */ /* 0x000fc800088e0402 */
[----:B------:R-:W-:-:S07]  /*4400*/  IMAD.MOV.U32 R4, RZ, RZ, R2 ;  /* 0x000000ffff047224 */ /* 0x000fce00078e0002 */
.L_x_69:
[----:B------:R-:W-:Y:S01]  /*4410*/  ULDC UR4, c[0x0][0x648] ;  /* 0x0001920000047ab9 */ /* 0x000fe20000000800 */
[----:B------:R-:W-:Y:S01]  /*4420*/  LOP3.LUT R2, R22, UR16, RZ, 0xc0, !PT ;  /* 0x0000001016027c12 */ /* 0x000fe2000f8ec0ff */
[----:B------:R-:W-:Y:S01]  /*4430*/  ULDC UR5, c[0x0][0x610] ;  /* 0x0001840000057ab9 */ /* 0x000fe20000000800 */
[----:B------:R-:W-:Y:S01]  /*4440*/  SHF.R.U64 R3, R4, UR4, R3 ;  /* 0x0000000404037c19 */ /* 0x000fe20008001203 */
[----:B------:R-:W-:Y:S01]  /*4450*/  ULDC UR4, c[0x0][0x638] ;  /* 0x00018e0000047ab9 */ /* 0x000fe20000000800 */
[----:B------:R-:W-:-:S03]  /*4460*/  LOP3.LUT R21, R21, UR15, RZ, 0xc0, !PT ;  /* 0x0000000f15157c12 */ /* 0x000fc6000f8ec0ff */
[----:B------:R-:W-:Y:S02]  /*4470*/  IMAD.MOV R5, RZ, RZ, -R3 ;  /* 0x000000ffff057224 */ /* 0x000fe400078e0a03 */
[----:B------:R-:W-:Y:S02]  /*4480*/  IMAD R2, R3, UR17, R2 ;  /* 0x0000001103027c24 */ /* 0x000fe4000f8e0202 */
[----:B------:R-:W-:Y:S01]  /*4490*/  IMAD R20, R5, UR4, R20 ;  /* 0x0000000405147c24 */ /* 0x000fe2000f8e0214 */
[----:B------:R-:W-:Y:S01]  /*44a0*/  ULDC UR4, c[0x0][0x600] ;  /* 0x0001800000047ab9 */ /* 0x000fe20000000800 */
[----:B------:R-:W-:Y:S02]  /*44b0*/  IMAD R15, R2, UR5, R15 ;  /* 0x00000005020f7c24 */ /* 0x000fe4000f8e020f */
[----:B------:R-:W-:Y:S02]  /*44c0*/  IMAD R4, R20, UR4, R21 ;  /* 0x0000000414047c24 */ /* 0x000fe4000f8e0215 */
[----:B------:R-:W-:-:S02]  /*44d0*/  IMAD.MOV.U32 R2, RZ, RZ, 0x1 ;  /* 0x00000001ff027424 */ /* 0x000fc400078e00ff */
[----:B------:R-:W-:Y:S01]  /*44e0*/  IMAD.MOV.U32 R3, RZ, RZ, R14 ;  /* 0x000000ffff037224 */ /* 0x000fe200078e000e */
[----:B------:R-:W-:Y:S02]  /*44f0*/  SEL R20, R4, R15, !P2 ;  /* 0x0000000f04147207 */ /* 0x000fe40005000000 */
[----:B------:R-:W-:-:S07]  /*4500*/  SEL R21, R15, R4, !P2 ;  /* 0x000000040f157207 */ /* 0x000fce0005000000 */
.L_x_67:
[----:B------:R-:W-:Y:S05]  /*4510*/  BSYNC B1 ;  /* 0x0000000000017941 */ /* 0x000fea0003800000 */
.L_x_66:
[----:B------:R-:W-:-:S13]  /*4520*/  LOP3.LUT P0, RZ, R2, 0xff, RZ, 0xc0, !PT ;  /* 0x000000ff02ff7812 */ /* 0x000fda000780c0ff */
[----:B------:R-:W-:Y:S05]  /*4530*/  @P0 BRA `(.L_x_70) ;  /* 0xfffffff400380947 */ /* 0x000fea000383ffff */
[----:B------:R-:W-:Y:S05]  /*4540*/  BSYNC B0 ;  /* 0x0000000000007941 */ /* 0x000fea0003800000 */
.L_x_59:
[----:B------:R-:W-:-:S03]  /*4550*/  UMOV UR4, 0xffffffff ;  /* 0xffffffff00047882 */ /* 0x000fc60000000000 */
[----:B------:R-:W-:Y:S05]  /*4560*/  BRA.DIV UR4, `(.L_x_71) ;  /* 0x0000001604987947 */ /* 0x000fea000b800000 */
[----:B------:R-:W-:-:S13]  /*4570*/  ELECT P6, URZ, PT ;  /* 0x00000000003f782f */ /* 0x000fda00038c0000 */
.L_x_117:
[----:B------:R-:W-:Y:S04]  /*4580*/  BSSY B0, `(.L_x_72) ;  /* 0x000014b000007945 */ /* 0x000fe80003800000 */
[----:B------:R-:W-:Y:S05]  /*4590*/  @!P6 BRA `(.L_x_73) ;  /* 0x000000140024e947 */ /* 0x000fea0003800000 */
[----:B------:R-:W-:-:S04]  /*45a0*/  LOP3.LUT R16, R16, 0x2, RZ, 0xfc, !PT ;  /* 0x0000000210107812 */ /* 0x000fc800078efcff */
[----:B------:R-:W-:-:S13]  /*45b0*/  ISETP.NE.AND P0, PT, R16, 0x3, PT ;  /* 0x000000031000780c */ /* 0x000fda0003f05270 */
[----:B------:R-:W-:Y:S05]  /*45c0*/  @!P0 BRA `(.L_x_74) ;  /* 0x0000000000048947 */ /* 0x000fea0003800000 */
[----:B------:R-:W-:Y:S01]  /*45d0*/  BPT.TRAP 0x1 ;  /* 0x000000040000795c */ /* 0x000fe20000300000 */
.L_x_74:
[----:B------:R-:W0:Y:S01]  /*45e0*/  S2R R3, SR_CgaCtaId ;  /* 0x0000000000037919 */ /* 0x000e220000008800 */
[----:B------:R-:W-:Y:S02]  /*45f0*/  MOV R0, 0x400 ;  /* 0x0000040000007802 */ /* 0x000fe40000000f00 */
[----:B------:R-:W-:Y:S02]  /*4600*/  SHF.L.U32 R2, R6, 0x1f, RZ ;  /* 0x0000001f06027819 */ /* 0x000fe400000006ff */
[----:B0-----:R-:W-:-:S05]  /*4610*/  LEA R0, R3, R0, 0x18 ;  /* 0x0000000003007211 */ /* 0x001fca00078ec0ff */
[----:B------:R-:W-:-:S04]  /*4620*/  VIADD R0, R0, 0x120 ;  /* 0x0000012000007836 */ /* 0x000fc80000000000 */
[C---:B------:R-:W-:Y:S02]  /*4630*/  IMAD R5, R7.reuse, 0x8, R0 ;  /* 0x0000000807057824 */ /* 0x040fe400078e0200 */
[----:B------:R-:W-:Y:S02]  /*4640*/  VIADD R7, R7, 0x1 ;  /* 0x0000000107077836 */ /* 0x000fe40000000000 */
[----:B------:R-:W0:Y:S03]  /*4650*/  SYNCS.PHASECHK.TRANS64.TRYWAIT P0, [R5+URZ], R2 ;  /* 0x00000002050075a7 */ /* 0x000e26000800017f */
[----:B------:R-:W-:-:S04]  /*4660*/  ISETP.NE.AND P1, PT, R7, 0x24, PT ;  /* 0x000000240700780c */ /* 0x000fc80003f25270 */
[----:B------:R-:W-:Y:S02]  /*4670*/  SEL R3, RZ, 0x1, P1 ;  /* 0x00000001ff037807 */ /* 0x000fe40000800000 */
[----:B------:R-:W-:Y:S02]  /*4680*/  SEL R7, R7, RZ, P1 ;  /* 0x000000ff07077207 */ /* 0x000fe40000800000 */
[----:B------:R-:W-:-:S03]  /*4690*/  LOP3.LUT R6, R6, R3, RZ, 0x3c, !PT ;  /* 0x0000000306067212 */ /* 0x000fc600078e3cff */
[----:B------:R-:W-:Y:S01]  /*46a0*/  IMAD R9, R7, 0x8, R0 ;  /* 0x0000000807097824 */ /* 0x000fe200078e0200 */
[----:B------:R-:W-:Y:S01]  /*46b0*/  SHF.L.U32 R4, R6, 0x1f, RZ ;  /* 0x0000001f06047819 */ /* 0x000fe200000006ff */
[----:B0-----:R-:W-:Y:S06]  /*46c0*/  @!P0 BRA `(.L_x_75) ;  /* 0x0000001400608947 */ /* 0x001fec0003800000 */
.L_x_118:
[----:B------:R-:W1:Y:S01]  /*46d0*/  SYNCS.PHASECHK.TRANS64.TRYWAIT P0, [R9+URZ], R4 ;  /* 0x00000004090075a7 */ /* 0x000e62000800017f */
[----:B0-----:R-:W-:-:S05]  /*46e0*/  VIADD R2, R7, 0x1 ;  /* 0x0000000107027836 */ /* 0x001fca0000000000 */
[----:B------:R-:W-:-:S04]  /*46f0*/  ISETP.NE.AND P1, PT, R2, 0x24, PT ;  /* 0x000000240200780c */ /* 0x000fc80003f25270 */
[----:B------:R-:W-:Y:S02]  /*4700*/  SEL R3, RZ, 0x1, P1 ;  /* 0x00000001ff037807 */ /* 0x000fe40000800000 */
[----:B------:R-:W-:Y:S02]  /*4710*/  SEL R7, R2, RZ, P1 ;  /* 0x000000ff02077207 */ /* 0x000fe40000800000 */
[----:B------:R-:W-:-:S03]  /*4720*/  LOP3.LUT R6, R6, R3, RZ, 0x3c, !PT ;  /* 0x0000000306067212 */ /* 0x000fc600078e3cff */
[----:B------:R-:W-:Y:S01]  /*4730*/  IMAD R8, R7, 0x8, R0 ;  /* 0x0000000807087824 */ /* 0x000fe200078e0200 */
[----:B------:R-:W-:Y:S01]  /*4740*/  SHF.L.U32 R5, R6, 0x1f, RZ ;  /* 0x0000001f06057819 */ /* 0x000fe200000006ff */
[----:B-1----:R-:W-:Y:S06]  /*4750*/  @!P0 BRA `(.L_x_76) ;  /* 0x0000001400508947 */ /* 0x002fec0003800000 */
.L_x_119:
[----:B------:R-:W1:Y:S01]  /*4760*/  SYNCS.PHASECHK.TRANS64.TRYWAIT P0, [R8+URZ], R5 ;  /* 0x00000005080075a7 */ /* 0x000e62000800017f */
[----:B------:R-:W-:-:S05]  /*4770*/  VIADD R2, R7, 0x1 ;  /* 0x0000000107027836 */ /* 0x000fca0000000000 */
[----:B------:R-:W-:-:S04]  /*4780*/  ISETP.NE.AND P1, PT, R2, 0x24, PT ;  /* 0x000000240200780c */ /* 0x000fc80003f25270 */
[----:B------:R-:W-:Y:S02]  /*4790*/  SEL R3, RZ, 0x1, P1 ;  /* 0x00000001ff037807 */ /* 0x000fe40000800000 */
[----:B------:R-:W-:Y:S02]  /*47a0*/  SEL R7, R2, RZ, P1 ;  /* 0x000000ff02077207 */ /* 0x000fe40000800000 */
[----:B------:R-:W-:-:S03]  /*47b0*/  LOP3.LUT R6, R6, R3, RZ, 0x3c, !PT ;  /* 0x0000000306067212 */ /* 0x000fc600078e3cff */
[----:B0-----:R-:W-:Y:S01]  /*47c0*/  IMAD R9, R7, 0x8, R0 ;  /* 0x0000000807097824 */ /* 0x001fe200078e0200 */
[----:B------:R-:W-:Y:S01]  /*47d0*/  SHF.L.U32 R4, R6, 0x1f, RZ ;  /* 0x0000001f06047819 */ /* 0x000fe200000006ff */
[----:B-1----:R-:W-:Y:S06]  /*47e0*/  @!P0 BRA `(.L_x_77) ;  /* 0x0000001400408947 */ /* 0x002fec0003800000 */
.L_x_120:
        /* <DEDUP_REMOVED lines=9> */
.L_x_121:
        /* <DEDUP_REMOVED lines=9> */
.L_x_122:
        /* <DEDUP_REMOVED lines=9> */
.L_x_123:
        /* <DEDUP_REMOVED lines=9> */
.L_x_124:
        /* <DEDUP_REMOVED lines=9> */
.L_x_125:
        /* <DEDUP_REMOVED lines=9> */
.L_x_126:
        /* <DEDUP_REMOVED lines=9> */
.L_x_127:
        /* <DEDUP_REMOVED lines=9> */
.L_x_128:
        /* <DEDUP_REMOVED lines=9> */
.L_x_129:
        /* <DEDUP_REMOVED lines=9> */
.L_x_130:
        /* <DEDUP_REMOVED lines=9> */
.L_x_131:
        /* <DEDUP_REMOVED lines=9> */
.L_x_132:
        /* <DEDUP_REMOVED lines=9> */
.L_x_133:
        /* <DEDUP_REMOVED lines=9> */
.L_x_134:
        /* <DEDUP_REMOVED lines=9> */
.L_x_135:
        /* <DEDUP_REMOVED lines=9> */
.L_x_136:
        /* <DEDUP_REMOVED lines=9> */
.L_x_137:
        /* <DEDUP_REMOVED lines=9> */
.L_x_138:
        /* <DEDUP_REMOVED lines=9> */
.L_x_139:
        /* <DEDUP_REMOVED lines=9> */
.L_x_140:
        /* <DEDUP_REMOVED lines=9> */
.L_x_141:
        /* <DEDUP_REMOVED lines=9> */
.L_x_142:
        /* <DEDUP_REMOVED lines=9> */
.L_x_143:
        /* <DEDUP_REMOVED lines=9> */
.L_x_144:
        /* <DEDUP_REMOVED lines=9> */
.L_x_145:
        /* <DEDUP_REMOVED lines=9> */
.L_x_146:
        /* <DEDUP_REMOVED lines=9> */
.L_x_147:
        /* <DEDUP_REMOVED lines=9> */
.L_x_148:
        /* <DEDUP_REMOVED lines=9> */
.L_x_149:
        /* <DEDUP_REMOVED lines=9> */
.L_x_150:
[----:B------:R-:W1:Y:S01]  /*58d0*/  SYNCS.PHASECHK.TRANS64.TRYWAIT P0, [R9+URZ], R4 ;  /* 0x00000004090075a7 */ /* 0x000e62000800017f */
[----:B------:R-:W-:-:S05]  /*58e0*/  VIADD R2, R7, 0x1 ;  /* 0x0000000107027836 */ /* 0x000fca0000000000 */
[----:B------:R-:W-:-:S04]  /*58f0*/  ISETP.NE.AND P1, PT, R2, 0x24, PT ;  /* 0x000000240200780c */ /* 0x000fc80003f25270 */
[----:B------:R-:W-:Y:S02]  /*5900*/  SEL R3, RZ, 0x1, P1 ;  /* 0x00000001ff037807 */ /* 0x000fe40000800000 */
[----:B------:R-:W-:Y:S02]  /*5910*/  SEL R7, R2, RZ, P1 ;  /* 0x000000ff02077207 */ /* 0x000fe40000800000 */
[----:B------:R-:W-:-:S03]  /*5920*/  LOP3.LUT R11, R6, R3, RZ, 0x3c, !PT ;  /* 0x00000003060b7212 */ /* 0x000fc600078e3cff */
[----:B------:R-:W-:Y:S01]  /*5930*/  IMAD R6, R7, 0x8, R0 ;  /* 0x0000000807067824 */ /* 0x000fe200078e0200 */
[----:B0-----:R-:W-:Y:S01]  /*5940*/  SHF.L.U32 R5, R11, 0x1f, RZ ;  /* 0x0000001f0b057819 */ /* 0x001fe200000006ff */
[----:B-1----:R-:W-:Y:S06]  /*5950*/  @!P0 BRA `(.L_x_108) ;  /* 0x0000000c00508947 */ /* 0x002fec0003800000 */
.L_x_151:
[----:B------:R-:W1:Y:S01]  /*5960*/  SYNCS.PHASECHK.TRANS64.TRYWAIT P0, [R6+URZ], R5 ;  /* 0x00000005060075a7 */ /* 0x000e62000800017f */
[----:B------:R-:W-:-:S05]  /*5970*/  VIADD R2, R7, 0x1 ;  /* 0x0000000107027836 */ /* 0x000fca0000000000 */
[----:B------:R-:W-:-:S04]  /*5980*/  ISETP.NE.AND P1, PT, R2, 0x24, PT ;  /* 0x000000240200780c */ /* 0x000fc80003f25270 */
[----:B0-----:R-:W-:Y:S02]  /*5990*/  SEL R4, RZ, 0x1, P1 ;  /* 0x00000001ff047807 */ /* 0x001fe40000800000 */
[----:B------:R-:W-:Y:S02]  /*59a0*/  SEL R3, R2, RZ, P1 ;  /* 0x000000ff02037207 */ /* 0x000fe40000800000 */
[----:B------:R-:W-:Y:S01]  /*59b0*/  LOP3.LUT R4, R11, R4, RZ, 0x3c, !PT ;  /* 0x000000040b047212 */ /* 0x000fe200078e3cff */
[----:B-1----:R-:W-:Y:S06]  /*59c0*/  @!P0 BRA `(.L_x_109) ;  /* 0x0000000c00488947 */ /* 0x002fec0003800000 */
.L_x_152:
[----:B------:R-:W-:Y:S01]  /*59d0*/  IMAD R3, R3, 0x8, R0 ;  /* 0x0000000803037824 */ /* 0x000fe200078e0200 */
[----:B------:R-:W-:-:S07]  /*59e0*/  SHF.L.U32 R0, R4, 0x1f, RZ ;  /* 0x0000001f04007819 */ /* 0x000fce00000006ff */
.L_x_110:
[----:B-1----:R1:W2:Y:S02]  /*59f0*/  SYNCS.PHASECHK.TRANS64.TRYWAIT P0, [R3+URZ], R0 ;  /* 0x00000000030075a7 */ /* 0x0022a4000800017f */
[----:B--2---:R-:W-:Y:S05]  /*5a00*/  @!P0 NANOSLEEP.SYNCS 0x989680 ;  /* 0x009896800000895d */ /* 0x004fea0003900000 */
[----:B------:R-:W2:Y:S02]  /*5a10*/  @!P0 SYNCS.PHASECHK.TRANS64 P0, [R3+URZ], R0 ;  /* 0x00000000030085a7 */ /* 0x000ea4000800007f */
[----:B--2---:R-:W-:Y:S05]  /*5a20*/  @!P0 BRA `(.L_x_110) ;  /* 0xfffffffc00f08947 */ /* 0x004fea000383ffff */
.L_x_73:
[----:B------:R-:W-:Y:S05]  /*5a30*/  BSYNC B0 ;  /* 0x0000000000007941 */ /* 0x000fea0003800000 */
.L_x_72:
[----:B------:R-:W-:Y:S05]  /*5a40*/  EXIT ;  /* 0x000000000000794d */ /* 0x000fea0003800000 */
.L_x_22:
[----:B-1----:R1:W2:Y:S02]  /*5a50*/  SYNCS.PHASECHK.TRANS64.TRYWAIT P1, [R3+URZ], R0 ;  /* 0x00000000030075a7 */ /* 0x0022a4000802017f */
[----:B--2---:R-:W-:Y:S05]  /*5a60*/  @!P1 NANOSLEEP.SYNCS 0x989680 ;  /* 0x009896800000995d */ /* 0x004fea0003900000 */
[----:B------:R-:W2:Y:S02]  /*5a70*/  @!P1 SYNCS.PHASECHK.TRANS64 P1, [R3+URZ], R0 ;  /* 0x00000000030095a7 */ /* 0x000ea4000802007f */
[----:B--2---:R-:W-:Y:S05]  /*5a80*/  @!P1 BRA `(.L_x_22) ;  /* 0xfffffffc00f09947 */ /* 0x004fea000383ffff */
[----:B------:R-:W-:Y:S05]  /*5a90*/  BRA `(.L_x_21) ;  /* 0xffffffc000407947 */ /* 0x000fea000383ffff */
.L_x_27:
[----:B-1----:R-:W-:-:S04]  /*5aa0*/  IMAD.U32 R4, RZ, RZ, UR4 ;  /* 0x00000004ff047e24 */ /* 0x002fc8000f8e00ff */
[----:B------:R1:W2:Y:S03]  /*5ab0*/  SYNCS.PHASECHK.TRANS64.TRYWAIT P1, [R4+URZ], R3 ;  /* 0x00000003040075a7 */ /* 0x0002a6000802017f */
[----:B--2---:R-:W-:Y:S05]  /*5ac0*/  @!P1 NANOSLEEP.SYNCS 0x989680 ;  /* 0x009896800000995d */ /* 0x004fea0003900000 */
[----:B------:R-:W2:Y:S02]  /*5ad0*/  @!P1 SYNCS.PHASECHK.TRANS64 P1, [R4+URZ], R3 ;  /* 0x00000003040095a7 */ /* 0x000ea4000802007f */
[----:B--2---:R-:W-:Y:S05]  /*5ae0*/  @!P1 BRA `(.L_x_27) ;  /* 0xfffffffc00ec9947 */ /* 0x004fea000383ffff */
[----:B------:R-:W-:Y:S05]  /*5af0*/  BRA `(.L_x_26) ;  /* 0xffffffc000bc7947 */ /* 0x000fea000383ffff */
.L_x_60:
[----:B------:R-:W-:Y:S01]  /*5b00*/  BSSY B1, `(.L_x_111) ;  /* 0x0000006000017945 */ /* 0x000fe20003800000 */
[----:B------:R-:W-:-:S07]  /*5b10*/  IMAD.MOV.U32 R15, RZ, RZ, -0x1 ;  /* 0xffffffffff0f7424 */ /* 0x000fce00078e00ff */
[----:B------:R-:W-:Y:S05]  /*5b20*/  WARPSYNC.COLLECTIVE R15, `(.L_x_112) ;  /* 0x000000000f0c7348 */ /* 0x000fea0003c00000 */
[----:B------:R-:W-:Y:S02]  /*5b30*/  ELECT P6, UR62, PT ;  /* 0x00000000003e782f */ /* 0x000fe400038c0000 */
[----:B------:R-:W-:Y:S01]  /*5b40*/  MOV R14, UR62 ;  /* 0x0000003e000e7c02 */ /* 0x000fe20008000f00 */
[----:B------:R-:W-:Y:S10]  /*5b50*/  ENDCOLLECTIVE ;  /* 0x000000000000791b */ /* 0x000ff40003800000 */
.L_x_112:
[----:B------:R-:W-:Y:S05]  /*5b60*/  BSYNC B1 ;  /* 0x0000000000017941 */ /* 0x000fea0003800000 */
.L_x_111:
[----:B------:R-:W-:Y:S05]  /*5b70*/  BRA `(.L_x_113) ;  /* 0xffffffdc00b47947 */ /* 0x000fea000383ffff */
.L_x_63:
[----:B-1----:R1:W2:Y:S02]  /*5b80*/  SYNCS.PHASECHK.TRANS64.TRYWAIT P0, [R23+URZ+0x120], R14 ;  /* 0x0001200e170075a7 */ /* 0x0022a4000800017f */
[----:B--2---:R-:W-:Y:S05]  /*5b90*/  @!P0 NANOSLEEP.SYNCS 0x989680 ;  /* 0x009896800000895d */ /* 0x004fea0003900000 */
[----:B------:R-:W2:Y:S02]  /*5ba0*/  @!P0 SYNCS.PHASECHK.TRANS64 P0, [R23+URZ+0x120], R14 ;  /* 0x0001200e170085a7 */ /* 0x000ea4000800007f */
[----:B--2---:R-:W-:Y:S05]  /*5bb0*/  @!P0 BRA `(.L_x_63) ;  /* 0xfffffffc00f08947 */ /* 0x004fea000383ffff */
[----:B------:R-:W-:Y:S05]  /*5bc0*/  BRA `(.L_x_114) ;  /* 0xffffffdc00ec7947 */ /* 0x000fea000383ffff */
.L_x_71:
[----:B------:R-:W-:Y:S01]  /*5bd0*/  BSSY B0, `(.L_x_115) ;  /* 0x0000006000007945 */ /* 0x000fe20003800000 */
[----:B------:R-:W-:-:S07]  /*5be0*/  IMAD.MOV.U32 R15, RZ, RZ, -0x1 ;  /* 0xffffffffff0f7424 */ /* 0x000fce00078e00ff */
[----:B------:R-:W-:Y:S05]  /*5bf0*/  WARPSYNC.COLLECTIVE R15, `(.L_x_116) ;  /* 0x000000000f0c7348 */ /* 0x000fea0003c00000 */
[----:B------:R-:W-:Y:S02]  /*5c00*/  ELECT P6, UR62, PT ;  /* 0x00000000003e782f */ /* 0x000fe400038c0000 */
[----:B------:R-:W-:Y:S01]  /*5c10*/  MOV R14, UR62 ;  /* 0x0000003e000e7c02 */ /* 0x000fe20008000f00 */
[----:B------:R-:W-:Y:S10]  /*5c20*/  ENDCOLLECTIVE ;  /* 0x000000000000791b */ /* 0x000ff40003800000 */
.L_x_116:
[----:B------:R-:W-:Y:S05]  /*5c30*/  BSYNC B0 ;  /* 0x0000000000007941 */ /* 0x000fea0003800000 */
.L_x_115:
[----:B------:R-:W-:Y:S05]  /*5c40*/  BRA `(.L_x_117) ;  /* 0xffffffe8004c7947 */ /* 0x000fea000383ffff */
.L_x_75:
[----:B0-----:R0:W1:Y:S02]  /*5c50*/  SYNCS.PHASECHK.TRANS64.TRYWAIT P0, [R5+URZ], R2 ;  /* 0x00000002050075a7 */ /* 0x001064000800017f */
[----:B-1----:R-:W-:Y:S05]  /*5c60*/  @!P0 NANOSLEEP.SYNCS 0x989680 ;  /* 0x009896800000895d */ /* 0x002fea0003900000 */
[----:B------:R-:W1:Y:S02]  /*5c70*/  @!P0 SYNCS.PHASECHK.TRANS64 P0, [R5+URZ], R2 ;  /* 0x00000002050085a7 */ /* 0x000e64000800007f */
[----:B-1----:R-:W-:Y:S05]  /*5c80*/  @!P0 BRA `(.L_x_75) ;  /* 0xfffffffc00f08947 */ /* 0x002fea000383ffff */
[----:B------:R-:W-:Y:S05]  /*5c90*/  BRA `(.L_x_118) ;  /* 0xffffffe8008c7947 */ /* 0x000fea000383ffff */
.L_x_76:
[----:B0-----:R0:W1:Y:S02]  /*5ca0*/  SYNCS.PHASECHK.TRANS64.TRYWAIT P0, [R9+URZ], R4 ;  /* 0x00000004090075a7 */ /* 0x001064000800017f */
[----:B-1----:R-:W-:Y:S05]  /*5cb0*/  @!P0 NANOSLEEP.SYNCS 0x989680 ;  /* 0x009896800000895d */ /* 0x002fea0003900000 */
[----:B------:R-:W1:Y:S02]  /*5cc0*/  @!P0 SYNCS.PHASECHK.TRANS64 P0, [R9+URZ], R4 ;  /* 0x00000004090085a7 */ /* 0x000e64000800007f */
[----:B-1----:R-:W-:Y:S05]  /*5cd0*/  @!P0 BRA `(.L_x_76) ;  /* 0xfffffffc00f08947 */ /* 0x002fea000383ffff */
[----:B------:R-:W-:Y:S05]  /*5ce0*/  BRA `(.L_x_119) ;  /* 0xffffffe8009c7947 */ /* 0x000fea000383ffff */
.L_x_77:
[----:B0-----:R0:W1:Y:S02]  /*5cf0*/  SYNCS.PHASECHK.TRANS64.TRYWAIT P0, [R8+URZ], R5 ;  /* 0x00000005080075a7 */ /* 0x001064000800017f */
[----:B-1----:R-:W-:Y:S05]  /*5d00*/  @!P0 NANOSLEEP.SYNCS 0x989680 ;  /* 0x009896800000895d */ /* 0x002fea0003900000 */
[----:B------:R-:W1:Y:S02]  /*5d10*/  @!P0 SYNCS.PHASECHK.TRANS64 P0, [R8+URZ], R5 ;  /* 0x00000005080085a7 */ /* 0x000e64000800007f */
[----:B-1----:R-:W-:Y:S05]  /*5d20*/  @!P0 BRA `(.L_x_77) ;  /* 0xfffffffc00f08947 */ /* 0x002fea000383ffff */
[----:B------:R-:W-:Y:S05]  /*5d30*/  BRA `(.L_x_120) ;  /* 0xffffffe800ac7947 */ /* 0x000fea000383ffff */
.L_x_78:
[----:B0-----:R0:W1:Y:S02]  /*5d40*/  SYNCS.PHASECHK.TRANS64.TRYWAIT P0, [R9+URZ], R4 ;  /* 0x00000004090075a7 */ /* 0x001064000800017f */
[----:B-1----:R-:W-:Y:S05]  /*5d50*/  @!P0 NANOSLEEP.SYNCS 0x989680 ;  /* 0x009896800000895d */ /* 0x002fea0003900000 */
[----:B------:R-:W1:Y:S02]  /*5d60*/  @!P0 SYNCS.PHASECHK.TRANS64 P0, [R9+URZ], R4 ;  /* 0x00000004090085a7 */ /* 0x000e64000800007f */
[----:B-1----:R-:W-:Y:S05]  /*5d70*/  @!P0 BRA `(.L_x_78) ;  /* 0xfffffffc00f08947 */ /* 0x002fea000383ffff */
[----:B------:R-:W-:Y:S05]  /*5d80*/  BRA `(.L_x_121) ;  /* 0xffffffe800bc7947 */ /* 0x000fea000383ffff */
.L_x_79:
[----:B0-----:R0:W1:Y:S02]  /*5d90*/  SYNCS.PHASECHK.TRANS64.TRYWAIT P0, [R8+URZ], R5 ;  /* 0x00000005080075a7 */ /* 0x001064000800017f */
[----:B-1----:R-:W-:Y:S05]  /*5da0*/  @!P0 NANOSLEEP.SYNCS 0x989680 ;  /* 0x009896800000895d */ /* 0x002fea0003900000 */
[----:B------:R-:W1:Y:S02]  /*5db0*/  @!P0 SYNCS.PHASECHK.TRANS64 P0, [R8+URZ], R5 ;  /* 0x00000005080085a7 */ /* 0x000e64000800007f */
[----:B-1----:R-:W-:Y:S05]  /*5dc0*/  @!P0 BRA `(.L_x_79) ;  /* 0xfffffffc00f08947 */ /* 0x002fea000383ffff */
[----:B------:R-:W-:Y:S05]  /*5dd0*/  BRA `(.L_x_122) ;  /* 0xffffffe800cc7947 */ /* 0x000fea000383ffff */
.L_x_80:
[----:B0-----:R0:W1:Y:S02]  /*5de0*/  SYNCS.PHASECHK.TRANS64.TRYWAIT P0, [R9+URZ], R4 ;  /* 0x00000004090075a7 */ /* 0x001064000800017f */
[----:B-1----:R-:W-:Y:S05]  /*5df0*/  @!P0 NANOSLEEP.SYNCS 0x989680 ;  /* 0x009896800000895d */ /* 0x002fea0003900000 */
[----:B------:R-:W1:Y:S02]  /*5e00*/  @!P0 SYNCS.PHASECHK.TRANS64 P0, [R9+URZ], R4 ;  /* 0x00000004090085a7 */ /* 0x000e64000800007f */
[----:B-1----:R-:W-:Y:S05]  /*5e10*/  @!P0 BRA `(.L_x_80) ;  /* 0xfffffffc00f08947 */ /* 0x002fea000383ffff */
[----:B------:R-:W-:Y:S05]  /*5e20*/  BRA `(.L_x_123) ;  /* 0xffffffe800dc7947 */ /* 0x000fea000383ffff */
.L_x_81:
[----:B0-----:R0:W1:Y:S02]  /*5e30*/  SYNCS.PHASECHK.TRANS64.TRYWAIT P0, [R8+URZ], R5 ;  /* 0x00000005080075a7 */ /* 0x001064000800017f */
[----:B-1----:R-:W-:Y:S05]  /*5e40*/  @!P0 NANOSLEEP.SYNCS 0x989680 ;  /* 0x009896800000895d */ /* 0x002fea0003900000 */
[----:B------:R-:W1:Y:S02]  /*5e50*/  @!P0 SYNCS.PHASECHK.TRANS64 P0, [R8+URZ], R5 ;  /* 0x00000005080085a7 */ /* 0x000e64000800007f */
[----:B-1----:R-:W-:Y:S05]  /*5e60*/  @!P0 BRA `(.L_x_81) ;  /* 0xfffffffc00f08947 */ /* 0x002fea000383ffff */
[----:B------:R-:W-:Y:S05]  /*5e70*/  BRA `(.L_x_124) ;  /* 0xffffffe800ec7947 */ /* 0x000fea000383ffff */
.L_x_82:
[----:B0-----:R0:W1:Y:S02]  /*5e80*/  SYNCS.PHASECHK.TRANS64.TRYWAIT P0, [R9+URZ], R4 ;  /* 0x00000004090075a7 */ /* 0x001064000800017f */
[----:B-1----:R-:W-:Y:S05]  /*5e90*/  @!P0 NANOSLEEP.SYNCS 0x989680 ;  /* 0x009896800000895d */ /* 0x002fea0003900000 */
[----:B------:R-:W1:Y:S02]  /*5ea0*/  @!P0 SYNCS.PHASECHK.TRANS64 P0, [R9+URZ], R4 ;  /* 0x00000004090085a7 */ /* 0x000e64000800007f */
[----:B-1----:R-:W-:Y:S05]  /*5eb0*/  @!P0 BRA `(.L_x_82) ;  /* 0xfffffffc00f08947 */ /* 0x002fea000383ffff */
[----:B------:R-:W-:Y:S05]  /*5ec0*/  BRA `(.L_x_125) ;  /* 0xffffffe800fc7947 */ /* 0x000fea000383ffff */
.L_x_83:
[----:B0-----:R0:W1:Y:S02]  /*5ed0*/  SYNCS.PHASECHK.TRANS64.TRYWAIT P0, [R8+URZ], R5 ;  /* 0x00000005080075a7 */ /* 0x001064000800017f */
[----:B-1----:R-:W-:Y:S05]  /*5ee0*/  @!P0 NANOSLEEP.SYNCS 0x989680 ;  /* 0x009896800000895d */ /* 0x002fea0003900000 */
[----:B------:R-:W1:Y:S02]  /*5ef0*/  @!P0 SYNCS.PHASECHK.TRANS64 P0, [R8+URZ], R5 ;  /* 0x00000005080085a7 */ /* 0x000e64000800007f */
[----:B-1----:R-:W-:Y:S05]  /*5f00*/  @!P0 BRA `(.L_x_83) ;  /* 0xfffffffc00f08947 */ /* 0x002fea000383ffff */
[----:B------:R-:W-:Y:S05]  /*5f10*/  BRA `(.L_x_126) ;  /* 0xffffffec000c7947 */ /* 0x000fea000383ffff */
.L_x_84:
[----:B0-----:R0:W1:Y:S02]  /*5f20*/  SYNCS.PHASECHK.TRANS64.TRYWAIT P0, [R9+URZ], R4 ;  /* 0x00000004090075a7 */ /* 0x001064000800017f */
[----:B-1----:R-:W-:Y:S05]  /*5f30*/  @!P0 NANOSLEEP.SYNCS 0x989680 ;  /* 0x009896800000895d */ /* 0x002fea0003900000 */
[----:B------:R-:W1:Y:S02]  /*5f40*/  @!P0 SYNCS.PHASECHK.TRANS64 P0, [R9+URZ], R4 ;  /* 0x00000004090085a7 */ /* 0x000e64000800007f */
[----:B-1----:R-:W-:Y:S05]  /*5f50*/  @!P0 BRA `(.L_x_84) ;  /* 0xfffffffc00f08947 */ /* 0x002fea000383ffff */
[----:B------:R-:W-:Y:S05]  /*5f60*/  BRA `(.L_x_127) ;  /* 0xffffffec001c7947 */ /* 0x000fea000383ffff */
.L_x_85:
[----:B0-----:R0:W1:Y:S02]  /*5f70*/  SYNCS.PHASECHK.TRANS64.TRYWAIT P0, [R8+URZ], R5 ;  /* 0x00000005080075a7 */ /* 0x001064000800017f */
[----:B-1----:R-:W-:Y:S05]  /*5f80*/  @!P0 NANOSLEEP.SYNCS 0x989680 ;  /* 0x009896800000895d */ /* 0x002fea0003900000 */
[----:B------:R-:W1:Y:S02]  /*5f90*/  @!P0 SYNCS.PHASECHK.TRANS64 P0, [R8+URZ], R5 ;  /* 0x00000005080085a7 */ /* 0x000e64000800007f */
[----:B-1----:R-:W-:Y:S05]  /*5fa0*/  @!P0 BRA `(.L_x_85) ;  /* 0xfffffffc00f08947 */ /* 0x002fea000383ffff */
[----:B------:R-:W-:Y:S05]  /*5fb0*/  BRA `(.L_x_128) ;  /* 0xffffffec002c7947 */ /* 0x000fea000383ffff */
.L_x_86:
[----:B0-----:R0:W1:Y:S02]  /*5fc0*/  SYNCS.PHASECHK.TRANS64.TRYWAIT P0, [R9+URZ], R4 ;  /* 0x00000004090075a7 */ /* 0x001064000800017f */
[----:B-1----:R-:W-:Y:S05]  /*5fd0*/  @!P0 NANOSLEEP.SYNCS 0x989680 ;  /* 0x009896800000895d */ /* 0x002fea0003900000 */
[----:B------:R-:W1:Y:S02]  /*5fe0*/  @!P0 SYNCS.PHASECHK.TRANS64 P0, [R9+URZ], R4 ;  /* 0x00000004090085a7 */ /* 0x000e64000800007f */
[----:B-1----:R-:W-:Y:S05]  /*5ff0*/  @!P0 BRA `(.L_x_86) ;  /* 0xfffffffc00f08947 */ /* 0x002fea000383ffff */
[----:B------:R-:W-:Y:S05]  /*6000*/  BRA `(.L_x_129) ;  /* 0xffffffec003c7947 */ /* 0x000fea000383ffff */
.L_x_87:
[----:B0-----:R0:W1:Y:S02]  /*6010*/  SYNCS.PHASECHK.TRANS64.TRYWAIT P0, [R8+URZ], R5 ;  /* 0x00000005080075a7 */ /* 0x001064000800017f */
[----:B-1----:R-:W-:Y:S05]  /*6020*/  @!P0 NANOSLEEP.SYNCS 0x989680 ;  /* 0x009896800000895d */ /* 0x002fea0003900000 */
[----:B------:R-:W1:Y:S02]  /*6030*/  @!P0 SYNCS.PHASECHK.TRANS64 P0, [R8+URZ], R5 ;  /* 0x00000005080085a7 */ /* 0x000e64000800007f */
[----:B-1----:R-:W-:Y:S05]  /*6040*/  @!P0 BRA `(.L_x_87) ;  /* 0xfffffffc00f08947 */ /* 0x002fea000383ffff */
[----:B------:R-:W-:Y:S05]  /*6050*/  BRA `(.L_x_130) ;  /* 0xffffffec004c7947 */ /* 0x000fea000383ffff */
.L_x_88:
[----:B0-----:R0:W1:Y:S02]  /*6060*/  SYNCS.PHASECHK.TRANS64.TRYWAIT P0, [R9+URZ], R4 ;  /* 0x00000004090075a7 */ /* 0x001064000800017f */
[----:B-1----:R-:W-:Y:S05]  /*6070*/  @!P0 NANOSLEEP.SYNCS 0x989680 ;  /* 0x009896800000895d */ /* 0x002fea0003900000 */
[----:B------:R-:W1:Y:S02]  /*6080*/  @!P0 SYNCS.PHASECHK.TRANS64 P0, [R9+URZ], R4 ;  /* 0x00000004090085a7 */ /* 0x000e64000800007f */
[----:B-1----:R-:W-:Y:S05]  /*6090*/  @!P0 BRA `(.L_x_88) ;  /* 0xfffffffc00f08947 */ /* 0x002fea000383ffff */
[----:B------:R-:W-:Y:S05]  /*60a0*/  BRA `(.L_x_131) ;  /* 0xffffffec005c7947 */ /* 0x000fea000383ffff */
.L_x_89:
[----:B0-----:R0:W1:Y:S02]  /*60b0*/  SYNCS.PHASECHK.TRANS64.TRYWAIT P0, [R8+URZ], R5 ;  /* 0x00000005080075a7 */ /* 0x001064000800017f */
[----:B-1----:R-:W-:Y:S05]  /*60c0*/  @!P0 NANOSLEEP.SYNCS 0x989680 ;  /* 0x009896800000895d */ /* 0x002fea0003900000 */
[----:B------:R-:W1:Y:S02]  /*60d0*/  @!P0 SYNCS.PHASECHK.TRANS64 P0, [R8+URZ], R5 ;  /* 0x00000005080085a7 */ /* 0x000e64000800007f */
[----:B-1----:R-:W-:Y:S05]  /*60e0*/  @!P0 BRA `(.L_x_89) ;  /* 0xfffffffc00f08947 */ /* 0x002fea000383ffff */
[----:B------:R-:W-:Y:S05]  /*60f0*/  BRA `(.L_x_132) ;  /* 0xffffffec006c7947 */ /* 0x000fea000383ffff */
.L_x_90:
[----:B0-----:R0:W1:Y:S02]  /*6100*/  SYNCS.PHASECHK.TRANS64.TRYWAIT P0, [R9+URZ], R4 ;  /* 0x00000004090075a7 */ /* 0x001064000800017f */
[----:B-1----:R-:W-:Y:S05]  /*6110*/  @!P0 NANOSLEEP.SYNCS 0x989680 ;  /* 0x009896800000895d */ /* 0x002fea0003900000 */
[----:B------:R-:W1:Y:S02]  /*6120*/  @!P0 SYNCS.PHASECHK.TRANS64 P0, [R9+URZ], R4 ;  /* 0x00000004090085a7 */ /* 0x000e64000800007f */
[----:B-1----:R-:W-:Y:S05]  /*6130*/  @!P0 BRA `(.L_x_90) ;  /* 0xfffffffc00f08947 */ /* 0x002fea000383ffff */
[----:B------:R-:W-:Y:S05]  /*6140*/  BRA `(.L_x_133) ;  /* 0xffffffec007c7947 */ /* 0x000fea000383ffff */
.L_x_91:
[----:B0-----:R0:W1:Y:S02]  /*6150*/  SYNCS.PHASECHK.TRANS64.TRYWAIT P0, [R8+URZ], R5 ;  /* 0x00000005080075a7 */ /* 0x001064000800017f */
[----:B-1----:R-:W-:Y:S05]  /*6160*/  @!P0 NANOSLEEP.SYNCS 0x989680 ;  /* 0x009896800000895d */ /* 0x002fea0003900000 */
[----:B------:R-:W1:Y:S02]  /*6170*/  @!P0 SYNCS.PHASECHK.TRANS64 P0, [R8+URZ], R5 ;  /* 0x00000005080085a7 */ /* 0x000e64000800007f */
[----:B-1----:R-:W-:Y:S05]  /*6180*/  @!P0 BRA `(.L_x_91) ;  /* 0xfffffffc00f08947 */ /* 0x002fea000383ffff */
[----:B------:R-:W-:Y:S05]  /*6190*/  BRA `(.L_x_134) ;  /* 0xffffffec008c7947 */ /* 0x000fea000383ffff */
.L_x_92:
[----:B0-----:R0:W1:Y:S02]  /*61a0*/  SYNCS.PHASECHK.TRANS64.TRYWAIT P0, [R9+URZ], R4 ;  /* 0x00000004090075a7 */ /* 0x001064000800017f */
[----:B-1----:R-:W-:Y:S05]  /*61b0*/  @!P0 NANOSLEEP.SYNCS 0x989680 ;  /* 0x009896800000895d */ /* 0x002fea0003900000 */
[----:B------:R-:W1:Y:S02]  /*61c0*/  @!P0 SYNCS.PHASECHK.TRANS64 P0, [R9+URZ], R4 ;  /* 0x00000004090085a7 */ /* 0x000e64000800007f */
[----:B-1----:R-:W-:Y:S05]  /*61d0*/  @!P0 BRA `(.L_x_92) ;  /* 0xfffffffc00f08947 */ /* 0x002fea000383ffff */
[----:B------:R-:W-:Y:S05]  /*61e0*/  BRA `(.L_x_135) ;  /* 0xffffffec009c7947 */ /* 0x000fea000383ffff */
.L_x_93:
[----:B0-----:R0:W1:Y:S02]  /*61f0*/  SYNCS.PHASECHK.TRANS64.TRYWAIT P0, [R8+URZ], R5 ;  /* 0x00000005080075a7 */ /* 0x001064000800017f */
[----:B-1----:R-:W-:Y:S05]  /*6200*/  @!P0 NANOSLEEP.SYNCS 0x989680 ;  /* 0x009896800000895d */ /* 0x002fea0003900000 */
[----:B------:R-:W1:Y:S02]  /*6210*/  @!P0 SYNCS.PHASECHK.TRANS64 P0, [R8+URZ], R5 ;  /* 0x00000005080085a7 */ /* 0x000e64000800007f */
[----:B-1----:R-:W-:Y:S05]  /*6220*/  @!P0 BRA `(.L_x_93) ;  /* 0xfffffffc00f08947 */ /* 0x002fea000383ffff */
[----:B------:R-:W-:Y:S05]  /*6230*/  BRA `(.L_x_136) ;  /* 0xffffffec00ac7947 */ /* 0x000fea000383ffff */
.L_x_94:
[----:B0-----:R0:W1:Y:S02]  /*6240*/  SYNCS.PHASECHK.TRANS64.TRYWAIT P0, [R9+URZ], R4 ;  /* 0x00000004090075a7 */ /* 0x001064000800017f */
[----:B-1----:R-:W-:Y:S05]  /*6250*/  @!P0 NANOSLEEP.SYNCS 0x989680 ;  /* 0x009896800000895d */ /* 0x002fea0003900000 */
[----:B------:R-:W1:Y:S02]  /*6260*/  @!P0 SYNCS.PHASECHK.TRANS64 P0, [R9+URZ], R4 ;  /* 0x00000004090085a7 */ /* 0x000e64000800007f */
[----:B-1----:R-:W-:Y:S05]  /*6270*/  @!P0 BRA `(.L_x_94) ;  /* 0xfffffffc00f08947 */ /* 0x002fea000383ffff */
[----:B------:R-:W-:Y:S05]  /*6280*/  BRA `(.L_x_137) ;  /* 0xffffffec00bc7947 */ /* 0x000fea000383ffff */
.L_x_95:
[----:B0-----:R0:W1:Y:S02]  /*6290*/  SYNCS.PHASECHK.TRANS64.TRYWAIT P0, [R8+URZ], R5 ;  /* 0x00000005080075a7 */ /* 0x001064000800017f */
[----:B-1----:R-:W-:Y:S05]  /*62a0*/  @!P0 NANOSLEEP.SYNCS 0x989680 ;  /* 0x009896800000895d */ /* 0x002fea0003900000 */
[----:B------:R-:W1:Y:S02]  /*62b0*/  @!P0 SYNCS.PHASECHK.TRANS64 P0, [R8+URZ], R5 ;  /* 0x00000005080085a7 */ /* 0x000e64000800007f */
[----:B-1----:R-:W-:Y:S05]  /*62c0*/  @!P0 BRA `(.L_x_95) ;  /* 0xfffffffc00f08947 */ /* 0x002fea000383ffff */
[----:B------:R-:W-:Y:S05]  /*62d0*/  BRA `(.L_x_138) ;  /* 0xffffffec00cc7947 */ /* 0x000fea000383ffff */
.L_x_96:
[----:B0-----:R0:W1:Y:S02]  /*62e0*/  SYNCS.PHASECHK.TRANS64.TRYWAIT P0, [R9+URZ], R4 ;  /* 0x00000004090075a7 */ /* 0x001064000800017f */
[----:B-1----:R-:W-:Y:S05]  /*62f0*/  @!P0 NANOSLEEP.SYNCS 0x989680 ;  /* 0x009896800000895d */ /* 0x002fea0003900000 */
[----:B------:R-:W1:Y:S02]  /*6300*/  @!P0 SYNCS.PHASECHK.TRANS64 P0, [R9+URZ], R4 ;  /* 0x00000004090085a7 */ /* 0x000e64000800007f */
[----:B-1----:R-:W-:Y:S05]  /*6310*/  @!P0 BRA `(.L_x_96) ;  /* 0xfffffffc00f08947 */ /* 0x002fea000383ffff */
[----:B------:R-:W-:Y:S05]  /*6320*/  BRA `(.L_x_139) ;  /* 0xffffffec00dc7947 */ /* 0x000fea000383ffff */
.L_x_97:
[----:B0-----:R0:W1:Y:S02]  /*6330*/  SYNCS.PHASECHK.TRANS64.TRYWAIT P0, [R8+URZ], R5 ;  /* 0x00000005080075a7 */ /* 0x001064000800017f */
[----:B-1----:R-:W-:Y:S05]  /*6340*/  @!P0 NANOSLEEP.SYNCS 0x989680 ;  /* 0x009896800000895d */ /* 0x002fea0003900000 */
[----:B------:R-:W1:Y:S02]  /*6350*/  @!P0 SYNCS.PHASECHK.TRANS64 P0, [R8+URZ], R5 ;  /* 0x00000005080085a7 */ /* 0x000e64000800007f */
[----:B-1----:R-:W-:Y:S05]  /*6360*/  @!P0 BRA `(.L_x_97) ;  /* 0xfffffffc00f08947 */ /* 0x002fea000383ffff */
[----:B------:R-:W-:Y:S05]  /*6370*/  BRA `(.L_x_140) ;  /* 0xffffffec00ec7947 */ /* 0x000fea000383ffff */
.L_x_98:
[----:B0-----:R0:W1:Y:S02]  /*6380*/  SYNCS.PHASECHK.TRANS64.TRYWAIT P0, [R9+URZ], R4 ;  /* 0x00000004090075a7 */ /* 0x001064000800017f */
[----:B-1----:R-:W-:Y:S05]  /*6390*/  @!P0 NANOSLEEP.SYNCS 0x989680 ;  /* 0x009896800000895d */ /* 0x002fea0003900000 */
[----:B------:R-:W1:Y:S02]  /*63a0*/  @!P0 SYNCS.PHASECHK.TRANS64 P0, [R9+URZ], R4 ;  /* 0x00000004090085a7 */ /* 0x000e64000800007f */
[----:B-1----:R-:W-:Y:S05]  /*63b0*/  @!P0 BRA `(.L_x_98) ;  /* 0xfffffffc00f08947 */ /* 0x002fea000383ffff */
[----:B------:R-:W-:Y:S05]  /*63c0*/  BRA `(.L_x_141) ;  /* 0xffffffec00fc7947 */ /* 0x000fea000383ffff */
.L_x_99:
[----:B0-----:R0:W1:Y:S02]  /*63d0*/  SYNCS.PHASECHK.TRANS64.TRYWAIT P0, [R8+URZ], R5 ;  /* 0x00000005080075a7 */ /* 0x001064000800017f */
[----:B-1----:R-:W-:Y:S05]  /*63e0*/  @!P0 NANOSLEEP.SYNCS 0x989680 ;  /* 0x009896800000895d */ /* 0x002fea0003900000 */
[----:B------:R-:W1:Y:S02]  /*63f0*/  @!P0 SYNCS.PHASECHK.TRANS64 P0, [R8+URZ], R5 ;  /* 0x00000005080085a7 */ /* 0x000e64000800007f */
[----:B-1----:R-:W-:Y:S05]  /*6400*/  @!P0 BRA `(.L_x_99) ;  /* 0xfffffffc00f08947 */ /* 0x002fea000383ffff */
[----:B------:R-:W-:Y:S05]  /*6410*/  BRA `(.L_x_142) ;  /* 0xfffffff0000c7947 */ /* 0x000fea000383ffff */
.L_x_100:
[----:B0-----:R0:W1:Y:S02]  /*6420*/  SYNCS.PHASECHK.TRANS64.TRYWAIT P0, [R9+URZ], R4 ;  /* 0x00000004090075a7 */ /* 0x001064000800017f */
[----:B-1----:R-:W-:Y:S05]  /*6430*/  @!P0 NANOSLEEP.SYNCS 0x989680 ;  /* 0x009896800000895d */ /* 0x002fea0003900000 */
[----:B------:R-:W1:Y:S02]  /*6440*/  @!P0 SYNCS.PHASECHK.TRANS64 P0, [R9+URZ], R4 ;  /* 0x00000004090085a7 */ /* 0x000e64000800007f */
[----:B-1----:R-:W-:Y:S05]  /*6450*/  @!P0 BRA `(.L_x_100) ;  /* 0xfffffffc00f08947 */ /* 0x002fea000383ffff */
[----:B------:R-:W-:Y:S05]  /*6460*/  BRA `(.L_x_143) ;  /* 0xfffffff0001c7947 */ /* 0x000fea000383ffff */
.L_x_101:
[----:B0-----:R0:W1:Y:S02]  /*6470*/  SYNCS.PHASECHK.TRANS64.TRYWAIT P0, [R8+URZ], R5 ;  /* 0x00000005080075a7 */ /* 0x001064000800017f */
[----:B-1----:R-:W-:Y:S05]  /*6480*/  @!P0 NANOSLEEP.SYNCS 0x989680 ;  /* 0x009896800000895d */ /* 0x002fea0003900000 */
[----:B------:R-:W1:Y:S02]  /*6490*/  @!P0 SYNCS.PHASECHK.TRANS64 P0, [R8+URZ], R5 ;  /* 0x00000005080085a7 */ /* 0x000e64000800007f */
[----:B-1----:R-:W-:Y:S05]  /*64a0*/  @!P0 BRA `(.L_x_101) ;  /* 0xfffffffc00f08947 */ /* 0x002fea000383ffff */
[----:B------:R-:W-:Y:S05]  /*64b0*/  BRA `(.L_x_144) ;  /* 0xfffffff0002c7947 */ /* 0x000fea000383ffff */
.L_x_102:
[----:B0-----:R0:W1:Y:S02]  /*64c0*/  SYNCS.PHASECHK.TRANS64.TRYWAIT P0, [R9+URZ], R4 ;  /* 0x00000004090075a7 */ /* 0x001064000800017f */
[----:B-1----:R-:W-:Y:S05]  /*64d0*/  @!P0 NANOSLEEP.SYNCS 0x989680 ;  /* 0x009896800000895d */ /* 0x002fea0003900000 */
[----:B------:R-:W1:Y:S02]  /*64e0*/  @!P0 SYNCS.PHASECHK.TRANS64 P0, [R9+URZ], R4 ;  /* 0x00000004090085a7 */ /* 0x000e64000800007f */
[----:B-1----:R-:W-:Y:S05]  /*64f0*/  @!P0 BRA `(.L_x_102) ;  /* 0xfffffffc00f08947 */ /* 0x002fea000383ffff */
[----:B------:R-:W-:Y:S05]  /*6500*/  BRA `(.L_x_145) ;  /* 0xfffffff0003c7947 */ /* 0x000fea000383ffff */
.L_x_103:
[----:B0-----:R0:W1:Y:S02]  /*6510*/  SYNCS.PHASECHK.TRANS64.TRYWAIT P0, [R8+URZ], R5 ;  /* 0x00000005080075a7 */ /* 0x001064000800017f */
[----:B-1----:R-:W-:Y:S05]  /*6520*/  @!P0 NANOSLEEP.SYNCS 0x989680 ;  /* 0x009896800000895d */ /* 0x002fea0003900000 */
[----:B------:R-:W1:Y:S02]  /*6530*/  @!P0 SYNCS.PHASECHK.TRANS64 P0, [R8+URZ], R5 ;  /* 0x00000005080085a7 */ /* 0x000e64000800007f */
[----:B-1----:R-:W-:Y:S05]  /*6540*/  @!P0 BRA `(.L_x_103) ;  /* 0xfffffffc00f08947 */ /* 0x002fea000383ffff */
[----:B------:R-:W-:Y:S05]  /*6550*/  BRA `(.L_x_146) ;  /* 0xfffffff0004c7947 */ /* 0x000fea000383ffff */
.L_x_104:
[----:B0-----:R0:W1:Y:S02]  /*6560*/  SYNCS.PHASECHK.TRANS64.TRYWAIT P0, [R9+URZ], R4 ;  /* 0x00000004090075a7 */ /* 0x001064000800017f */
[----:B-1----:R-:W-:Y:S05]  /*6570*/  @!P0 NANOSLEEP.SYNCS 0x989680 ;  /* 0x009896800000895d */ /* 0x002fea0003900000 */
[----:B------:R-:W1:Y:S02]  /*6580*/  @!P0 SYNCS.PHASECHK.TRANS64 P0, [R9+URZ], R4 ;  /* 0x00000004090085a7 */ /* 0x000e64000800007f */
[----:B-1----:R-:W-:Y:S05]  /*6590*/  @!P0 BRA `(.L_x_104) ;  /* 0xfffffffc00f08947 */ /* 0x002fea000383ffff */
[----:B------:R-:W-:Y:S05]  /*65a0*/  BRA `(.L_x_147) ;  /* 0xfffffff0005c7947 */ /* 0x000fea000383ffff */
.L_x_105:
[----:B0-----:R0:W1:Y:S02]  /*65b0*/  SYNCS.PHASECHK.TRANS64.TRYWAIT P0, [R8+URZ], R5 ;  /* 0x00000005080075a7 */ /* 0x001064000800017f */
[----:B-1----:R-:W-:Y:S05]  /*65c0*/  @!P0 NANOSLEEP.SYNCS 0x989680 ;  /* 0x009896800000895d */ /* 0x002fea0003900000 */
[----:B------:R-:W1:Y:S02]  /*65d0*/  @!P0 SYNCS.PHASECHK.TRANS64 P0, [R8+URZ], R5 ;  /* 0x00000005080085a7 */ /* 0x000e64000800007f */
[----:B-1----:R-:W-:Y:S05]  /*65e0*/  @!P0 BRA `(.L_x_105) ;  /* 0xfffffffc00f08947 */ /* 0x002fea000383ffff */
[----:B------:R-:W-:Y:S05]  /*65f0*/  BRA `(.L_x_148) ;  /* 0xfffffff0006c7947 */ /* 0x000fea000383ffff */
.L_x_106:
[----:B0-----:R0:W1:Y:S02]  /*6600*/  SYNCS.PHASECHK.TRANS64.TRYWAIT P0, [R9+URZ], R4 ;  /* 0x00000004090075a7 */ /* 0x001064000800017f */
[----:B-1----:R-:W-:Y:S05]  /*6610*/  @!P0 NANOSLEEP.SYNCS 0x989680 ;  /* 0x009896800000895d */ /* 0x002fea0003900000 */
[----:B------:R-:W1:Y:S02]  /*6620*/  @!P0 SYNCS.PHASECHK.TRANS64 P0, [R9+URZ], R4 ;  /* 0x00000004090085a7 */ /* 0x000e64000800007f */
[----:B-1----:R-:W-:Y:S05]  /*6630*/  @!P0 BRA `(.L_x_106) ;  /* 0xfffffffc00f08947 */ /* 0x002fea000383ffff */
[----:B------:R-:W-:Y:S05]  /*6640*/  BRA `(.L_x_149) ;  /* 0xfffffff0007c7947 */ /* 0x000fea000383ffff */
.L_x_107:
[----:B0-----:R0:W1:Y:S02]  /*6650*/  SYNCS.PHASECHK.TRANS64.TRYWAIT P0, [R8+URZ], R5 ;  /* 0x00000005080075a7 */ /* 0x001064000800017f */
[----:B-1----:R-:W-:Y:S05]  /*6660*/  @!P0 NANOSLEEP.SYNCS 0x989680 ;  /* 0x009896800000895d */ /* 0x002fea0003900000 */
[----:B------:R-:W1:Y:S02]  /*6670*/  @!P0 SYNCS.PHASECHK.TRANS64 P0, [R8+URZ], R5 ;  /* 0x00000005080085a7 */ /* 0x000e64000800007f */
[----:B-1----:R-:W-:Y:S05]  /*6680*/  @!P0 BRA `(.L_x_107) ;  /* 0xfffffffc00f08947 */ /* 0x002fea000383ffff */
[----:B------:R-:W-:Y:S05]  /*6690*/  BRA `(.L_x_150) ;  /* 0xfffffff0008c7947 */ /* 0x000fea000383ffff */
.L_x_108:
[----:B0-----:R0:W1:Y:S02]  /*66a0*/  SYNCS.PHASECHK.TRANS64.TRYWAIT P0, [R9+URZ], R4 ;  /* 0x00000004090075a7 */ /* 0x001064000800017f */
[----:B-1----:R-:W-:Y:S05]  /*66b0*/  @!P0 NANOSLEEP.SYNCS 0x989680 ;  /* 0x009896800000895d */ /* 0x002fea0003900000 */
[----:B------:R-:W1:Y:S02]  /*66c0*/  @!P0 SYNCS.PHASECHK.TRANS64 P0, [R9+URZ], R4 ;  /* 0x00000004090085a7 */ /* 0x000e64000800007f */
[----:B-1----:R-:W-:Y:S05]  /*66d0*/  @!P0 BRA `(.L_x_108) ;  /* 0xfffffffc00f08947 */ /* 0x002fea000383ffff */
[----:B------:R-:W-:Y:S05]  /*66e0*/  BRA `(.L_x_151) ;  /* 0xfffffff0009c7947 */ /* 0x000fea000383ffff */
.L_x_109:
[----:B0-----:R0:W1:Y:S02]  /*66f0*/  SYNCS.PHASECHK.TRANS64.TRYWAIT P0, [R6+URZ], R5 ;  /* 0x00000005060075a7 */ /* 0x001064000800017f */
[----:B-1----:R-:W-:Y:S05]  /*6700*/  @!P0 NANOSLEEP.SYNCS 0x989680 ;  /* 0x009896800000895d */ /* 0x002fea0003900000 */
[----:B------:R-:W1:Y:S02]  /*6710*/  @!P0 SYNCS.PHASECHK.TRANS64 P0, [R6+URZ], R5 ;  /* 0x00000005060085a7 */ /* 0x000e64000800007f */
[----:B-1----:R-:W-:Y:S05]  /*6720*/  @!P0 BRA `(.L_x_109) ;  /* 0xfffffffc00f08947 */ /* 0x002fea000383ffff */
[----:B------:R-:W-:Y:S05]  /*6730*/  BRA `(.L_x_152) ;  /* 0xfffffff000a47947 */ /* 0x000fea000383ffff */
.L_x_153:
[----:B------:R-:W-:-:S00]  /*6740*/  BRA `(.L_x_153) ;  /* 0xfffffffc00fc7947 */ /* 0x000fc0000383ffff */
[----:B------:R-:W-:-:S00]  /*6750*/  NOP ;  /* 0x0000000000007918 */ /* 0x000fc00000000000 */
        /* <DEDUP_REMOVED lines=10> */
.L_x_154:


//--------------------- .nv.global.init           --------------------------
	.section	.nv.global.init,"aw",@progbits
.nv.global.init:
	.type		$str$22,@object
	.size		$str$22,($str$23 - $str$22)
$str$22:
        /*0000*/ 	.byte	0x6b, 0x5f, 0x74, 0x69, 0x6c, 0x65, 0x5f, 0x63, 0x6f, 0x75, 0x6e, 0x74, 0x20, 0x3e, 0x3d, 0x20
        /*0010*/ 	.byte	0x31, 0x00
	.type		$str$23,@object
	.size		$str$23,(__unnamed_1 - $str$23)
$str$23:
        /*0012*/ 	.byte	0x2f, 0x74, 0x6d, 0x70, 0x2f, 0x63, 0x75, 0x74, 0x6c, 0x61, 0x73, 0x73, 0x5f, 0x73, 0x77, 0x65
        /*0022*/ 	.byte	0x65, 0x70, 0x5f, 0x73, 0x72, 0x63, 0x2f, 0x69, 0x6e, 0x63, 0x6c, 0x75, 0x64, 0x65, 0x2f, 0x63
        /*0032*/ 	.byte	0x75, 0x74, 0x6c, 0x61, 0x73, 0x73, 0x2f, 0x67, 0x65, 0x6d, 0x6d, 0x2f, 0x63, 0x6f, 0x6c, 0x6c
        /*0042*/ 	.byte	0x65, 0x63, 0x74, 0x69, 0x76, 0x65, 0x2f, 0x73, 0x6d, 0x39, 0x30, 0x5f, 0x6d, 0x6d, 0x61, 0x5f
        /*0052*/ 	.byte	0x74, 0x6d, 0x61, 0x5f, 0x67, 0x6d, 0x6d, 0x61, 0x5f, 0x73, 0x73, 0x5f, 0x77, 0x61, 0x72, 0x70
        /*0062*/ 	.byte	0x73, 0x70, 0x65, 0x63, 0x69, 0x61, 0x6c, 0x69, 0x7a, 0x65, 0x64, 0x2e, 0x68, 0x70, 0x70, 0x00
	.type		__unnamed_1,@object
	.size		__unnamed_1,(.L_0 - __unnamed_1)
__unnamed_1:
        /*0072*/ 	.byte	0x76, 0x6f, 0x69, 0x64, 0x20, 0x63, 0x75, 0x74, 0x6c, 0x61, 0x73, 0x73, 0x3a, 0x3a, 0x67, 0x65
        /* <DEDUP_REMOVED lines=172> */
        /*0b42*/ 	.byte	0x74, 0x79, 0x5d, 0x00
.L_0:


//--------------------- .nv.shared._ZN7cutlass13device_kernelINS_4gemm6kernel13GemmUniversalIN4cute5tupleIJiiiiEEENS1_10collective13CollectiveMmaINS1_34MainloopSm90TmaGmmaWarpSpecializedILi36ENS5_IJNS4_1CILi2EEENSA_ILi1EEESC_EEENS1_35KernelTmaWarpSpecializedCooperativeEEENS5_IJNSA_ILi192EEENSA_ILi8EEENSA_ILi32EEEEEEaNS5_IJlSC_lEEEaSK_NS4_8TiledMMAINS4_8MMA_AtomIJNS4_4SM904GMMA25MMA_64x8x32_S32S8S8_SS_TNEEEENS4_6LayoutISD_NS5_IJSC_NSA_ILi0EEESS_EEEEENS5_IJNS4_10UnderscoreESV_SV_EEEEENS4_13SM90_TMA_LOADENS4_14ComposedLayoutINS4_7SwizzleILi1ELi4ELi3EEENS4_18smem_ptr_flag_bitsILi8EEENSR_INS5_IJSH_SI_EEENS5_IJSI_SC_EEEEEEEvNS4_8identityENS4_23SM90_TMA_LOAD_MULTICASTES17_vS18_EENS_8epilogue10collective6detail29Sm90TmaWarpSpecializedAdapterINS1C_15DefaultEpilogueIaSK_SK_NS1B_6thread17LinearCombinationIaLi1EiiLNS1G_9ScaleType4KindE0ELNS_15FloatRoundStyleE2EaEENS1_15EpilogueDefaultEEEEEvvEEEEvNT_6ParamsE --------------------------
	.section	.nv.shared._ZN7cutlass13device_kernelINS_4gemm6kernel13GemmUniversalIN4cute5tupleIJiiiiEEENS1_10collective13CollectiveMmaINS1_34MainloopSm90TmaGmmaWarpSpecializedILi36ENS5_IJNS4_1CILi2EEENSA_ILi1EEESC_EEENS1_35KernelTmaWarpSpecializedCooperativeEEENS5_IJNSA_ILi192EEENSA_ILi8EEENSA_ILi32EEEEEEaNS5_IJlSC_lEEEaSK_NS4_8TiledMMAINS4_8MMA_AtomIJNS4_4SM904GMMA25MMA_64x8x32_S32S8S8_SS_TNEEEENS4_6LayoutISD_NS5_IJSC_NSA_ILi0EEESS_EEEEENS5_IJNS4_10UnderscoreESV_SV_EEEEENS4_13SM90_TMA_LOADENS4_14ComposedLayoutINS4_7SwizzleILi1ELi4ELi3EEENS4_18smem_ptr_flag_bitsILi8EEENSR_INS5_IJSH_SI_EEENS5_IJSI_SC_EEEEEEEvNS4_8identityENS4_23SM90_TMA_LOAD_MULTICASTES17_vS18_EENS_8epilogue10collective6detail29Sm90TmaWarpSpecializedAdapterINS1C_15DefaultEpilogueIaSK_SK_NS1B_6thread17LinearCombinationIaLi1EiiLNS1G_9ScaleType4KindE0ELNS_15FloatRoundStyleE2EaEENS1_15EpilogueDefaultEEEEEvvEEEEvNT_6ParamsE,"aw",@nobits
	.sectionflags	@""
	.align	16
	.zero		1024


//--------------------- .nv.shared.reserved.0     --------------------------
	.section	.nv.shared.reserved.0,"aw",@nobits
	.weak		__nv_reservedSMEM_offset_0_alias
	.size		__nv_reservedSMEM_offset_0_alias, 0, 0
	.other		__nv_reservedSMEM_offset_0_alias,@"STO_CUDA_RESERVED_SHARED STV_DEFAULT"
__nv_reservedSMEM_offset_0_alias:
	.zero		0


//--------------------- .nv.global                --------------------------
	.section	.nv.global,"aw",@nobits
.nv.global:
	.type		_ZN39_INTERNAL_67346254_4_k_cu_a6f2d7ef_97654cute1_E,@object
	.size		_ZN39_INTERNAL_67346254_4_k_cu_a6f2d7ef_97654cute1_E,(_ZN39_INTERNAL_67346254_4_k_cu_a6f2d7ef_97654cuda3std3__45__cpo6cbeginE - _ZN39_INTERNAL_67346254_4_k_cu_a6f2d7ef_97654cute1_E)
_ZN39_INTERNAL_67346254_4_k_cu_a6f2d7ef_97654cute1_E:
	.zero		1
	.type		_ZN39_INTERNAL_67346254_4_k_cu_a6f2d7ef_97654cuda3std3__45__cpo6cbeginE,@object
	.size		_ZN39_INTERNAL_67346254_4_k_cu_a6f2d7ef_97654cuda3std3__45__cpo6cbeginE,(_ZN39_INTERNAL_67346254_4_k_cu_a6f2d7ef_97654cuda3std3__48in_placeE - _ZN39_INTERNAL_67346254_4_k_cu_a6f2d7ef_97654cuda3std3__45__cpo6cbeginE)
_ZN39_INTERNAL_67346254_4_k_cu_a6f2d7ef_97654cuda3std3__45__cpo6cbeginE:
	.zero		1
	.type		_ZN39_INTERNAL_67346254_4_k_cu_a6f2d7ef_97654cuda3std3__48in_placeE,@object
	.size		_ZN39_INTERNAL_67346254_4_k_cu_a6f2d7ef_97654cuda3std3__48in_placeE,(_ZN39_INTERNAL_67346254_4_k_cu_a6f2d7ef_97654cuda3std6ranges3__45__cpo9iter_moveE - _ZN39_INTERNAL_67346254_4_k_cu_a6f2d7ef_97654cuda3std3__48in_placeE)
_ZN39_INTERNAL_67346254_4_k_cu_a6f2d7ef_97654cuda3std3__48in_placeE:
	.zero		1
	.type		_ZN39_INTERNAL_67346254_4_k_cu_a6f2d7ef_97654cuda3std6ranges3__45__cpo9iter_moveE,@object
	.size		_ZN39_INTERNAL_67346254_4_k_cu_a6f2d7ef_97654cuda3std6ranges3__45__cpo9iter_moveE,(_ZN39_INTERNAL_67346254_4_k_cu_a6f2d7ef_97654cuda3std3__45__cpo5beginE - _ZN39_INTERNAL_67346254_4_k_cu_a6f2d7ef_97654cuda3std6ranges3__45__cpo9iter_moveE)
_ZN39_INTERNAL_67346254_4_k_cu_a6f2d7ef_97654cuda3std6ranges3__45__cpo9iter_moveE:
	.zero		1
	.type		_ZN39_INTERNAL_67346254_4_k_cu_a6f2d7ef_97654cuda3std3__45__cpo5beginE,@object
	.size		_ZN39_INTERNAL_67346254_4_k_cu_a6f2d7ef_97654cuda3std3__45__cpo5beginE,(_ZN39_INTERNAL_67346254_4_k_cu_a6f2d7ef_97654cuda3std3__441_GLOBAL__N__67346254_4_k_cu_a6f2d7ef_97656ignoreE - _ZN39_INTERNAL_67346254_4_k_cu_a6f2d7ef_97654cuda3std3__45__cpo5beginE)
_ZN39_INTERNAL_67346254_4_k_cu_a6f2d7ef_97654cuda3std3__45__cpo5beginE:
	.zero		1
	.type		_ZN39_INTERNAL_67346254_4_k_cu_a6f2d7ef_97654cuda3std3__441_GLOBAL__N__67346254_4_k_cu_a6f2d7ef_97656ignoreE,@object
	.size		_ZN39_INTERNAL_67346254_4_k_cu_a6f2d7ef_97654cuda3std3__441_GLOBAL__N__67346254_4_k_cu_a6f2d7ef_97656ignoreE,(_ZN39_INTERNAL_67346254_4_k_cu_a6f2d7ef_97654cute7productE - _ZN39_INTERNAL_67346254_4_k_cu_a6f2d7ef_97654cuda3std3__441_GLOBAL__N__67346254_4_k_cu_a6f2d7ef_97656ignoreE)
_ZN39_INTERNAL_67346254_4_k_cu_a6f2d7ef_97654cuda3std3__441_GLOBAL__N__67346254_4_k_cu_a6f2d7ef_97656ignoreE:
	.zero		1
	.type		_ZN39_INTERNAL_67346254_4_k_cu_a6f2d7ef_97654cute7productE,@object
	.size		_ZN39_INTERNAL_67346254_4_k_cu_a6f2d7ef_97654cute7productE,(_ZN39_INTERNAL_67346254_4_k_cu_a6f2d7ef_97654cuda3std3__45__cpo3endE - _ZN39_INTERNAL_67346254_4_k_cu_a6f2d7ef_97654cute7productE)
_ZN39_INTERNAL_67346254_4_k_cu_a6f2d7ef_97654cute7productE:
	.zero		1
	.type		_ZN39_INTERNAL_67346254_4_k_cu_a6f2d7ef_97654cuda3std3__45__cpo3endE,@object
	.size		_ZN39_INTERNAL_67346254_4_k_cu_a6f2d7ef_97654cuda3std3__45__cpo3endE,(_ZN39_INTERNAL_67346254_4_k_cu_a6f2d7ef_97654cuda3std3__419piecewise_constructE - _ZN39_INTERNAL_67346254_4_k_cu_a6f2d7ef_97654cuda3std3__45__cpo3endE)
_ZN39_INTERNAL_67346254_4_k_cu_a6f2d7ef_97654cuda3std3__45__cpo3endE:
	.zero		1
	.type		_ZN39_INTERNAL_67346254_4_k_cu_a6f2d7ef_97654cuda3std3__419piecewise_constructE,@object
	.size		_ZN39_INTERNAL_67346254_4_k_cu_a6f2d7ef_97654cuda3std3__419piecewise_constructE,(_ZN39_INTERNAL_67346254_4_k_cu_a6f2d7ef_97654cuda3std3__45__cpo4cendE - _ZN39_INTERNAL_67346254_4_k_cu_a6f2d7ef_97654cuda3std3__419piecewise_constructE)
_ZN39_INTERNAL_67346254_4_k_cu_a6f2d7ef_97654cuda3std3__419piecewise_constructE:
	.zero		1
	.type		_ZN39_INTERNAL_67346254_4_k_cu_a6f2d7ef_97654cuda3std3__45__cpo4cendE,@object
	.size		_ZN39_INTERNAL_67346254_4_k_cu_a6f2d7ef_97654cuda3std3__45__cpo4cendE,(_ZN39_INTERNAL_67346254_4_k_cu_a6f2d7ef_97654cuda3std6ranges3__45__cpo4swapE - _ZN39_INTERNAL_67346254_4_k_cu_a6f2d7ef_97654cuda3std3__45__cpo4cendE)
_ZN39_INTERNAL_67346254_4_k_cu_a6f2d7ef_97654cuda3std3__45__cpo4cendE:
	.zero		1
	.type		_ZN39_INTERNAL_67346254_4_k_cu_a6f2d7ef_97654cuda3std6ranges3__45__cpo4swapE,@object
	.size		_ZN39_INTERNAL_67346254_4_k_cu_a6f2d7ef_97654cuda3std6ranges3__45__cpo4swapE,(.L_8 - _ZN39_INTERNAL_67346254_4_k_cu_a6f2d7ef_97654cuda3std6ranges3__45__cpo4swapE)
_ZN39_INTERNAL_67346254_4_k_cu_a6f2d7ef_97654cuda3std6ranges3__45__cpo4swapE:
	.zero		1
.L_8:


//--------------------- .nv.constant0._ZN7cutlass13device_kernelINS_4gemm6kernel13GemmUniversalIN4cute5tupleIJiiiiEEENS1_10collective13CollectiveMmaINS1_34MainloopSm90TmaGmmaWarpSpecializedILi36ENS5_IJNS4_1CILi2EEENSA_ILi1EEESC_EEENS1_35KernelTmaWarpSpecializedCooperativeEEENS5_IJNSA_ILi192EEENSA_ILi8EEENSA_ILi32EEEEEEaNS5_IJlSC_lEEEaSK_NS4_8TiledMMAINS4_8MMA_AtomIJNS4_4SM904GMMA25MMA_64x8x32_S32S8S8_SS_TNEEEENS4_6LayoutISD_NS5_IJSC_NSA_ILi0EEESS_EEEEENS5_IJNS4_10UnderscoreESV_SV_EEEEENS4_13SM90_TMA_LOADENS4_14ComposedLayoutINS4_7SwizzleILi1ELi4ELi3EEENS4_18smem_ptr_flag_bitsILi8EEENSR_INS5_IJSH_SI_EEENS5_IJSI_SC_EEEEEEEvNS4_8identityENS4_23SM90_TMA_LOAD_MULTICASTES17_vS18_EENS_8epilogue10collective6detail29Sm90TmaWarpSpecializedAdapterINS1C_15DefaultEpilogueIaSK_SK_NS1B_6thread17LinearCombinationIaLi1EiiLNS1G_9ScaleType4KindE0ELNS_15FloatRoundStyleE2EaEENS1_15EpilogueDefaultEEEEEvvEEEEvNT_6ParamsE --------------------------
	.section	.nv.constant0._ZN7cutlass13device_kernelINS_4gemm6kernel13GemmUniversalIN4cute5tupleIJiiiiEEENS1_10collective13CollectiveMmaINS1_34MainloopSm90TmaGmmaWarpSpecializedILi36ENS5_IJNS4_1CILi2EEENSA_ILi1EEESC_EEENS1_35KernelTmaWarpSpecializedCooperativeEEENS5_IJNSA_ILi192EEENSA_ILi8EEENSA_ILi32EEEEEEaNS5_IJlSC_lEEEaSK_NS4_8TiledMMAINS4_8MMA_AtomIJNS4_4SM904GMMA25MMA_64x8x32_S32S8S8_SS_TNEEEENS4_6LayoutISD_NS5_IJSC_NSA_ILi0EEESS_EEEEENS5_IJNS4_10UnderscoreESV_SV_EEEEENS4_13SM90_TMA_LOADENS4_14ComposedLayoutINS4_7SwizzleILi1ELi4ELi3EEENS4_18smem_ptr_flag_bitsILi8EEENSR_INS5_IJSH_SI_EEENS5_IJSI_SC_EEEEEEEvNS4_8identityENS4_23SM90_TMA_LOAD_MULTICASTES17_vS18_EENS_8epilogue10collective6detail29Sm90TmaWarpSpecializedAdapterINS1C_15DefaultEpilogueIaSK_SK_NS1B_6thread17LinearCombinationIaLi1EiiLNS1G_9ScaleType4KindE0ELNS_15FloatRoundStyleE2EaEENS1_15EpilogueDefaultEEEEEvvEEEEvNT_6ParamsE,"a",@progbits
	.sectionflags	@""
	.align	4
.nv.constant0._ZN7cutlass13device_kernelINS_4gemm6kernel13GemmUniversalIN4cute5tupleIJiiiiEEENS1_10collective13CollectiveMmaINS1_34MainloopSm90TmaGmmaWarpSpecializedILi36ENS5_IJNS4_1CILi2EEENSA_ILi1EEESC_EEENS1_35KernelTmaWarpSpecializedCooperativeEEENS5_IJNSA_ILi192EEENSA_ILi8EEENSA_ILi32EEEEEEaNS5_IJlSC_lEEEaSK_NS4_8TiledMMAINS4_8MMA_AtomIJNS4_4SM904GMMA25MMA_64x8x32_S32S8S8_SS_TNEEEENS4_6LayoutISD_NS5_IJSC_NSA_ILi0EEESS_EEEEENS5_IJNS4_10UnderscoreESV_SV_EEEEENS4_13SM90_TMA_LOADENS4_14ComposedLayoutINS4_7SwizzleILi1ELi4ELi3EEENS4_18smem_ptr_flag_bitsILi8EEENSR_INS5_IJSH_SI_EEENS5_IJSI_SC_EEEEEEEvNS4_8identityENS4_23SM90_TMA_LOAD_MULTICASTES17_vS18_EENS_8epilogue10collective6detail29Sm90TmaWarpSpecializedAdapterINS1C_15DefaultEpilogueIaSK_SK_NS1B_6thread17LinearCombinationIaLi1EiiLNS1G_9ScaleType4KindE0ELNS_15FloatRoundStyleE2EaEENS1_15EpilogueDefaultEEEEEvvEEEEvNT_6ParamsE:
	.zero		1664


//--------------------- SYMBOLS --------------------------

	.type		.nv.reservedSmem.offset0,@object
	.size		.nv.reservedSmem.offset0,0x4
	.type		__assertfail,@function
